	.target	sm_100a

	.elftype	@"ET_EXEC"


//--------------------- .note.nv.tkinfo           --------------------------
	.section	.note.nv.tkinfo,"",@"SHT_NOTE"
	.sectionflags	@"SHF_NOTE_NV_TKINFO"
	.tkinfo
        /*0018*/ 	.word	0x00000002
        /*0030*/ 	.string	""
        /*0030*/ 	.string	"ptxas"
        /*0030*/ 	.string	"Cuda compilation tools, release 13.0, V13.0.88"
        /*0030*/ 	.string	"Build cuda_13.0.r13.0/compiler.36424714_0"
        /*0030*/ 	.string	"-arch sm_100a -m 64 "



//--------------------- .note.nv.cuinfo           --------------------------
	.section	.note.nv.cuinfo,"",@"SHT_NOTE"
	.sectionflags	@"SHF_NOTE_NV_CUINFO"
        /*0018*/ 	.short	0x0002
        /*001a*/ 	.short	0x0064
        /*001c*/ 	.short	0x0082
	.zero		2


//--------------------- .nv.info                  --------------------------
	.section	.nv.info,"",@"SHT_CUDA_INFO"
	.align	4


	//----- nvinfo : EIATTR_REGCOUNT
	.align		4
        /*0000*/ 	.byte	0x04, 0x2f
        /*0002*/ 	.short	(.L_19 - .L_18)
	.align		4
.L_18:
        /*0004*/ 	.word	index@(_ZN7cutlass13device_kernelINS_4gemm6kernel13GemmUniversalIN4cute5tupleIJiiiiEEENS1_10collective13CollectiveMmaINS1_35MainloopSm100TmaUmmaWarpSpecializedILi3ELi2ELi4ENS5_IJNS4_1CILi1EEESB_SB_EEEEENS5_IJNSA_ILi128EEESE_NSA_ILi32EEEEEENS_6half_tENS5_IJlSB_lEEESH_SI_NS4_8TiledMMAINS4_8MMA_AtomIJNS4_20SM100_MMA_F16BF16_SSISH_SH_fLi128ELi128ELNS4_4UMMA5MajorE0ELSN_0ELNSM_7ScaleInE0ELSO_0EEEEEENS4_6LayoutISC_NS5_IJNSA_ILi0EEESS_SS_EEEEENS5_IJNS4_10UnderscoreESV_SV_EEEEENS4_13SM90_TMA_LOADENS4_14ComposedLayoutINS4_7SwizzleILi2ELi4ELi3EEENS4_18smem_ptr_flag_bitsILi16EEENSR_INS5_IJNSA_ILi8EEESF_EEENS5_IJSF_SB_EEEEEEEvNS4_8identityESY_S18_vS19_EENS_8epilogue10collective18CollectiveEpilogueINS1B_23Sm100TmaWarpSpecializedILi4ELi2ELi32ELb1ELb0EEEJSG_NS5_IJNSR_ISE_SB_EENSR_ISF_SB_EEEEESH_SI_SH_SI_NS1B_6fusion15FusionCallbacksIS1F_NS1J_17LinearCombinationISH_fSH_fLNS_15FloatRoundStyleE2EEESG_S1I_JEEENS4_5SM1004TMEM4LOAD26SM100_TMEM_LOAD_32dp32b32xESY_S18_NS4_39AutoVectorizingCopyWithAssumedAlignmentILi128EEENS4_14SM90_TMA_STOREES18_S1U_S1U_EEEvvEEEEvNT_6ParamsE)
        /*0008*/ 	.word	0x0000006e


	//----- nvinfo : EIATTR_FRAME_SIZE
	.align		4
.L_19:
        /*000c*/ 	.byte	0x04, 0x11
        /*000e*/ 	.short	(.L_21 - .L_20)
	.align		4
.L_20:
        /*0010*/ 	.word	index@($__internal_2_$__cuda_sm10x_tcgen05_guardrail_trap_unallocated_columns_being_dealloced)
        /*0014*/ 	.word	0x00000000


	//----- nvinfo : EIATTR_FRAME_SIZE
	.align		4
.L_21:
        /*0018*/ 	.byte	0x04, 0x11
        /*001a*/ 	.short	(.L_23 - .L_22)
	.align		4
.L_22:
        /*001c*/ 	.word	index@($__internal_1_$__cuda_sm10x_tcgen05_guardrail_trap_phase_invalid_during_alloc)
        /*0020*/ 	.word	0x00000000


	//----- nvinfo : EIATTR_FRAME_SIZE
	.align		4
.L_23:
        /*0024*/ 	.byte	0x04, 0x11
        /*0026*/ 	.short	(.L_25 - .L_24)
	.align		4
.L_24:
        /*0028*/ 	.word	index@($__internal_0_$__cuda_sm10x_tcgen05_guardrail_trap_col_being_dealloced_not_returned_by_alloc)
        /*002c*/ 	.word	0x00000000


	//----- nvinfo : EIATTR_FRAME_SIZE
	.align		4
.L_25:
        /*0030*/ 	.byte	0x04, 0x11
        /*0032*/ 	.short	(.L_27 - .L_26)
	.align		4
.L_26:
        /*0034*/ 	.word	index@(_ZN7cutlass13device_kernelINS_4gemm6kernel13GemmUniversalIN4cute5tupleIJiiiiEEENS1_10collective13CollectiveMmaINS1_35MainloopSm100TmaUmmaWarpSpecializedILi3ELi2ELi4ENS5_IJNS4_1CILi1EEESB_SB_EEEEENS5_IJNSA_ILi128EEESE_NSA_ILi32EEEEEENS_6half_tENS5_IJlSB_lEEESH_SI_NS4_8TiledMMAINS4_8MMA_AtomIJNS4_20SM100_MMA_F16BF16_SSISH_SH_fLi128ELi128ELNS4_4UMMA5MajorE0ELSN_0ELNSM_7ScaleInE0ELSO_0EEEEEENS4_6LayoutISC_NS5_IJNSA_ILi0EEESS_SS_EEEEENS5_IJNS4_10UnderscoreESV_SV_EEEEENS4_13SM90_TMA_LOADENS4_14ComposedLayoutINS4_7SwizzleILi2ELi4ELi3EEENS4_18smem_ptr_flag_bitsILi16EEENSR_INS5_IJNSA_ILi8EEESF_EEENS5_IJSF_SB_EEEEEEEvNS4_8identityESY_S18_vS19_EENS_8epilogue10collective18CollectiveEpilogueINS1B_23Sm100TmaWarpSpecializedILi4ELi2ELi32ELb1ELb0EEEJSG_NS5_IJNSR_ISE_SB_EENSR_ISF_SB_EEEEESH_SI_SH_SI_NS1B_6fusion15FusionCallbacksIS1F_NS1J_17LinearCombinationISH_fSH_fLNS_15FloatRoundStyleE2EEESG_S1I_JEEENS4_5SM1004TMEM4LOAD26SM100_TMEM_LOAD_32dp32b32xESY_S18_NS4_39AutoVectorizingCopyWithAssumedAlignmentILi128EEENS4_14SM90_TMA_STOREES18_S1U_S1U_EEEvvEEEEvNT_6ParamsE)
        /*0038*/ 	.word	0x00000000


	//----- nvinfo : EIATTR_MIN_STACK_SIZE
	.align		4
.L_27:
        /*003c*/ 	.byte	0x04, 0x12
        /*003e*/ 	.short	(.L_29 - .L_28)
	.align		4
.L_28:
        /*0040*/ 	.word	index@(_ZN7cutlass13device_kernelINS_4gemm6kernel13GemmUniversalIN4cute5tupleIJiiiiEEENS1_10collective13CollectiveMmaINS1_35MainloopSm100TmaUmmaWarpSpecializedILi3ELi2ELi4ENS5_IJNS4_1CILi1EEESB_SB_EEEEENS5_IJNSA_ILi128EEESE_NSA_ILi32EEEEEENS_6half_tENS5_IJlSB_lEEESH_SI_NS4_8TiledMMAINS4_8MMA_AtomIJNS4_20SM100_MMA_F16BF16_SSISH_SH_fLi128ELi128ELNS4_4UMMA5MajorE0ELSN_0ELNSM_7ScaleInE0ELSO_0EEEEEENS4_6LayoutISC_NS5_IJNSA_ILi0EEESS_SS_EEEEENS5_IJNS4_10UnderscoreESV_SV_EEEEENS4_13SM90_TMA_LOADENS4_14ComposedLayoutINS4_7SwizzleILi2ELi4ELi3EEENS4_18smem_ptr_flag_bitsILi16EEENSR_INS5_IJNSA_ILi8EEESF_EEENS5_IJSF_SB_EEEEEEEvNS4_8identityESY_S18_vS19_EENS_8epilogue10collective18CollectiveEpilogueINS1B_23Sm100TmaWarpSpecializedILi4ELi2ELi32ELb1ELb0EEEJSG_NS5_IJNSR_ISE_SB_EENSR_ISF_SB_EEEEESH_SI_SH_SI_NS1B_6fusion15FusionCallbacksIS1F_NS1J_17LinearCombinationISH_fSH_fLNS_15FloatRoundStyleE2EEESG_S1I_JEEENS4_5SM1004TMEM4LOAD26SM100_TMEM_LOAD_32dp32b32xESY_S18_NS4_39AutoVectorizingCopyWithAssumedAlignmentILi128EEENS4_14SM90_TMA_STOREES18_S1U_S1U_EEEvvEEEEvNT_6ParamsE)
        /*0044*/ 	.word	0x00000000
.L_29:


//--------------------- .nv.compat                --------------------------
	.section	.nv.compat,"",@"SHT_CUDA_COMPAT_INFO"
	.align	4
        /*0000*/ 	.byte	0x02, 0x09, 0x01, 0x00, 0x02, 0x02, 0x02, 0x00, 0x02, 0x05, 0x05, 0x00, 0x03, 0x07, 0x01, 0x01
        /*0010*/ 	.byte	0x02, 0x03, 0x01, 0x00, 0x02, 0x06, 0x01, 0x00, 0x04, 0x0b, 0x08, 0x00, 0x09, 0x00, 0x00, 0x00
        /*0020*/ 	.byte	0x00, 0x00, 0x00, 0x00


//--------------------- .nv.info._ZN7cutlass13device_kernelINS_4gemm6kernel13GemmUniversalIN4cute5tupleIJiiiiEEENS1_10collective13CollectiveMmaINS1_35MainloopSm100TmaUmmaWarpSpecializedILi3ELi2ELi4ENS5_IJNS4_1CILi1EEESB_SB_EEEEENS5_IJNSA_ILi128EEESE_NSA_ILi32EEEEEENS_6half_tENS5_IJlSB_lEEESH_SI_NS4_8TiledMMAINS4_8MMA_AtomIJNS4_20SM100_MMA_F16BF16_SSISH_SH_fLi128ELi128ELNS4_4UMMA5MajorE0ELSN_0ELNSM_7ScaleInE0ELSO_0EEEEEENS4_6LayoutISC_NS5_IJNSA_ILi0EEESS_SS_EEEEENS5_IJNS4_10UnderscoreESV_SV_EEEEENS4_13SM90_TMA_LOADENS4_14ComposedLayoutINS4_7SwizzleILi2ELi4ELi3EEENS4_18smem_ptr_flag_bitsILi16EEENSR_INS5_IJNSA_ILi8EEESF_EEENS5_IJSF_SB_EEEEEEEvNS4_8identityESY_S18_vS19_EENS_8epilogue10collective18CollectiveEpilogueINS1B_23Sm100TmaWarpSpecializedILi4ELi2ELi32ELb1ELb0EEEJSG_NS5_IJNSR_ISE_SB_EENSR_ISF_SB_EEEEESH_SI_SH_SI_NS1B_6fusion15FusionCallbacksIS1F_NS1J_17LinearCombinationISH_fSH_fLNS_15FloatRoundStyleE2EEESG_S1I_JEEENS4_5SM1004TMEM4LOAD26SM100_TMEM_LOAD_32dp32b32xESY_S18_NS4_39AutoVectorizingCopyWithAssumedAlignmentILi128EEENS4_14SM90_TMA_STOREES18_S1U_S1U_EEEvvEEEEvNT_6ParamsE --------------------------
	.section	.nv.info._ZN7cutlass13device_kernelINS_4gemm6kernel13GemmUniversalIN4cute5tupleIJiiiiEEENS1_10collective13CollectiveMmaINS1_35MainloopSm100TmaUmmaWarpSpecializedILi3ELi2ELi4ENS5_IJNS4_1CILi1EEESB_SB_EEEEENS5_IJNSA_ILi128EEESE_NSA_ILi32EEEEEENS_6half_tENS5_IJlSB_lEEESH_SI_NS4_8TiledMMAINS4_8MMA_AtomIJNS4_20SM100_MMA_F16BF16_SSISH_SH_fLi128ELi128ELNS4_4UMMA5MajorE0ELSN_0ELNSM_7ScaleInE0ELSO_0EEEEEENS4_6LayoutISC_NS5_IJNSA_ILi0EEESS_SS_EEEEENS5_IJNS4_10UnderscoreESV_SV_EEEEENS4_13SM90_TMA_LOADENS4_14ComposedLayoutINS4_7SwizzleILi2ELi4ELi3EEENS4_18smem_ptr_flag_bitsILi16EEENSR_INS5_IJNSA_ILi8EEESF_EEENS5_IJSF_SB_EEEEEEEvNS4_8identityESY_S18_vS19_EENS_8epilogue10collective18CollectiveEpilogueINS1B_23Sm100TmaWarpSpecializedILi4ELi2ELi32ELb1ELb0EEEJSG_NS5_IJNSR_ISE_SB_EENSR_ISF_SB_EEEEESH_SI_SH_SI_NS1B_6fusion15FusionCallbacksIS1F_NS1J_17LinearCombinationISH_fSH_fLNS_15FloatRoundStyleE2EEESG_S1I_JEEENS4_5SM1004TMEM4LOAD26SM100_TMEM_LOAD_32dp32b32xESY_S18_NS4_39AutoVectorizingCopyWithAssumedAlignmentILi128EEENS4_14SM90_TMA_STOREES18_S1U_S1U_EEEvvEEEEvNT_6ParamsE,"",@"SHT_CUDA_INFO"
	.sectionflags	@""
	.align	4


	//----- nvinfo : EIATTR_CUDA_API_VERSION
	.align		4
        /*0000*/ 	.byte	0x04, 0x37
        /*0002*/ 	.short	(.L_31 - .L_30)
.L_30:
        /*0004*/ 	.word	0x00000082


	//----- nvinfo : EIATTR_KPARAM_INFO
	.align		4
.L_31:
        /*0008*/ 	.byte	0x04, 0x17
        /*000a*/ 	.short	(.L_33 - .L_32)
.L_32:
        /*000c*/ 	.word	0x00000000
        /*0010*/ 	.short	0x0000
        /*0012*/ 	.short	0x0000
        /*0014*/ 	.byte	0x00, 0xf0, 0x01, 0x20


	//----- nvinfo : EIATTR_AT_ENTRY_FRAGMENTS
	.align		4
.L_33:
        /*0018*/ 	.byte	0x04, 0x4f
        /*001a*/ 	.short	(.L_35 - .L_34)


	//   ....[0]....
.L_34:
        /*001c*/ 	.word	0x00000006


	//----- nvinfo : EIATTR_RESERVED_SMEM_USED
	.align		4
.L_35:
        /*0020*/ 	.byte	0x01, 0x41
	.zero		2


	//----- nvinfo : EIATTR_SPARSE_MMA_MASK
	.align		4
        /*0024*/ 	.byte	0x03, 0x50
        /*0026*/ 	.short	0x0000


	//----- nvinfo : EIATTR_TCGEN05_1CTA_USED
	.align		4
        /*0028*/ 	.byte	0x01, 0x51
	.zero		2


	//----- nvinfo : EIATTR_MAXREG_COUNT
	.align		4
        /*002c*/ 	.byte	0x03, 0x1b
        /*002e*/ 	.short	0x00ff


	//----- nvinfo : EIATTR_NUM_BARRIERS
	.align		4
        /*0030*/ 	.byte	0x02, 0x4c
        /*0032*/ 	.byte	0x07
	.zero		1


	//----- nvinfo : EIATTR_EXTERNS
	.align		4
        /*0034*/ 	.byte	0x04, 0x0f
        /*0036*/ 	.short	(.L_37 - .L_36)


	//   ....[0]....
	.align		4
.L_36:
        /*0038*/ 	.word	index@(__assertfail)


	//----- nvinfo : EIATTR_MERCURY_ISA_VERSION
	.align		4
.L_37:
        /*003c*/ 	.byte	0x03, 0x5f
        /*003e*/ 	.short	0x0101


	//----- nvinfo : EIATTR_INT_WARP_WIDE_INSTR_OFFSETS
	.align		4
        /*0040*/ 	.byte	0x04, 0x31
        /*0042*/ 	.short	(.L_39 - .L_38)


	//   ....[0]....
.L_38:
        /*0044*/ 	.word	0x00001da0


	//   ....[1]....
        /*0048*/ 	.word	0x00003670


	//   ....[2]....
        /*004c*/ 	.word	0x000036a0


	//   ....[3]....
        /*0050*/ 	.word	0x000036f0


	//   ....[4]....
        /*0054*/ 	.word	0x00004010


	//   ....[5]....
        /*0058*/ 	.word	0x00004070


	//   ....[6]....
        /*005c*/ 	.word	0x00004150


	//   ....[7]....
        /*0060*/ 	.word	0x000041c0


	//   ....[8]....
        /*0064*/ 	.word	0x000042d0


	//   ....[9]....
        /*0068*/ 	.word	0x00004360


	//   ....[10]....
        /*006c*/ 	.word	0x00004530


	//   ....[11]....
        /*0070*/ 	.word	0x00004690


	//----- nvinfo : EIATTR_COOP_GROUP_MASK_REGIDS
	.align		4
.L_39:
        /*0074*/ 	.byte	0x04, 0x29
        /*0076*/ 	.short	(.L_41 - .L_40)


	//   ....[0]....
.L_40:
        /*0078*/ 	.word	0xffffffff


	//   ....[1]....
        /*007c*/ 	.word	0xffffffff


	//   ....[2]....
        /*0080*/ 	.word	0xffffffff


	//   ....[3]....
        /*0084*/ 	.word	0xffffffff


	//   ....[4]....
        /*0088*/ 	.word	0xffffffff


	//   ....[5]....
        /*008c*/ 	.word	0xffffffff


	//   ....[6]....
        /*0090*/ 	.word	0xffffffff


	//   ....[7]....
        /*0094*/ 	.word	0xffffffff


	//   ....[8]....
        /*0098*/ 	.word	0xffffffff


	//   ....[9]....
        /*009c*/ 	.word	0xffffffff


	//   ....[10]....
        /*00a0*/ 	.word	0xffffffff


	//   ....[11]....
        /*00a4*/ 	.word	0xffffffff


	//   ....[12]....
        /*00a8*/ 	.word	0xffffffff


	//----- nvinfo : EIATTR_COOP_GROUP_INSTR_OFFSETS
	.align		4
.L_41:
        /*00ac*/ 	.byte	0x04, 0x28
        /*00ae*/ 	.short	(.L_43 - .L_42)


	//   ....[0]....
.L_42:
        /*00b0*/ 	.word	0x00000090


	//   ....[1]....
        /*00b4*/ 	.word	0x000004d0


	//   ....[2]....
        /*00b8*/ 	.word	0x00000620


	//   ....[3]....
        /*00bc*/ 	.word	0x000007c0


	//   ....[4]....
        /*00c0*/ 	.word	0x000008c0


	//   ....[5]....
        /*00c4*/ 	.word	0x00000a30


	//   ....[6]....
        /*00c8*/ 	.word	0x00000bd0


	//   ....[7]....
        /*00cc*/ 	.word	0x00001c80


	//   ....[8]....
        /*00d0*/ 	.word	0x000029d0


	//   ....[9]....
        /*00d4*/ 	.word	0x00002be0


	//   ....[10]....
        /*00d8*/ 	.word	0x00002c10


	//   ....[11]....
        /*00dc*/ 	.word	0x00003560


	//   ....[12]....
        /*00e0*/ 	.word	0x00003790


	//----- nvinfo : EIATTR_VRC_CTA_INIT_COUNT
	.align		4
.L_43:
        /*00e4*/ 	.byte	0x02, 0x4a
        /*00e6*/ 	.byte	0x80
	.zero		1


	//----- nvinfo : EIATTR_SYSCALL_OFFSETS
	.align		4
        /*00e8*/ 	.byte	0x04, 0x46
        /*00ea*/ 	.short	(.L_45 - .L_44)


	//   ....[0]....
.L_44:
        /*00ec*/ 	.word	0x00005110


	//   ....[1]....
        /*00f0*/ 	.word	0x00005200


	//   ....[2]....
        /*00f4*/ 	.word	0x00005970


	//   ....[3]....
        /*00f8*/ 	.word	0x000065f0


	//   ....[4]....
        /*00fc*/ 	.word	0x00007240


	//   ....[5]....
        /*0100*/ 	.word	0x00007e90


	//----- nvinfo : EIATTR_MBARRIER_INSTR_OFFSETS
	.align		4
.L_45:
        /*0104*/ 	.byte	0x04, 0x39
        /*0106*/ 	.short	(.L_47 - .L_46)


	//   ....[0]....
.L_46:
        /*0108*/ 	.word	0x000005b0
        /*010c*/ 	.word	0x000000ff
        /*0110*/ 	.word	0x00000000
        /*0114*/ 	.short	0x0100
        /*0116*/ 	.byte	0x05
	.zero		1


	//   ....[1]....
        /*0118*/ 	.word	0x000005c0
        /*011c*/ 	.word	0x000000ff
        /*0120*/ 	.word	0x00000018
        /*0124*/ 	.short	0x0100
        /*0126*/ 	.byte	0x05
	.zero		1


	//   ....[2]....
        /*0128*/ 	.word	0x000005d0
        /*012c*/ 	.word	0x000000ff
        /*0130*/ 	.word	0x00000008
        /*0134*/ 	.short	0x0100
        /*0136*/ 	.byte	0x05
	.zero		1


	//   ....[3]....
        /*0138*/ 	.word	0x000005e0
        /*013c*/ 	.word	0x000000ff
        /*0140*/ 	.word	0x00000020
        /*0144*/ 	.short	0x0100
        /*0146*/ 	.byte	0x05
	.zero		1


	//   ....[4]....
        /*0148*/ 	.word	0x000005f0
        /*014c*/ 	.word	0x000000ff
        /*0150*/ 	.word	0x00000010
        /*0154*/ 	.short	0x0100
        /*0156*/ 	.byte	0x05
	.zero		1


	//   ....[5]....
        /*0158*/ 	.word	0x00000600
        /*015c*/ 	.word	0x000000ff
        /*0160*/ 	.word	0x00000028
        /*0164*/ 	.short	0x0100
        /*0166*/ 	.byte	0x05
	.zero		1


	//   ....[6]....
        /*0168*/ 	.word	0x00000730
        /*016c*/ 	.word	0x000000ff
        /*0170*/ 	.word	0x00000030
        /*0174*/ 	.short	0x0100
        /*0176*/ 	.byte	0x07
	.zero		1


	//   ....[7]....
        /*0178*/ 	.word	0x00000740
        /*017c*/ 	.word	0x000000ff
        /*0180*/ 	.word	0x00000050
        /*0184*/ 	.short	0x0100
        /*0186*/ 	.byte	0x07
	.zero		1


	//   ....[8]....
        /*0188*/ 	.word	0x00000750
        /*018c*/ 	.word	0x000000ff
        /*0190*/ 	.word	0x00000038
        /*0194*/ 	.short	0x0100
        /*0196*/ 	.byte	0x07
	.zero		1


	//   ....[9]....
        /*0198*/ 	.word	0x00000760
        /*019c*/ 	.word	0x000000ff
        /*01a0*/ 	.word	0x00000058
        /*01a4*/ 	.short	0x0100
        /*01a6*/ 	.byte	0x07
	.zero		1


	//   ....[10]....
        /*01a8*/ 	.word	0x00000770
        /*01ac*/ 	.word	0x000000ff
        /*01b0*/ 	.word	0x00000040
        /*01b4*/ 	.short	0x0100
        /*01b6*/ 	.byte	0x07
	.zero		1


	//   ....[11]....
        /*01b8*/ 	.word	0x00000780
        /*01bc*/ 	.word	0x000000ff
        /*01c0*/ 	.word	0x00000060
        /*01c4*/ 	.short	0x0100
        /*01c6*/ 	.byte	0x07
	.zero		1


	//   ....[12]....
        /*01c8*/ 	.word	0x00000790
        /*01cc*/ 	.word	0x000000ff
        /*01d0*/ 	.word	0x00000048
        /*01d4*/ 	.short	0x0100
        /*01d6*/ 	.byte	0x07
	.zero		1


	//   ....[13]....
        /*01d8*/ 	.word	0x000007a0
        /*01dc*/ 	.word	0x000000ff
        /*01e0*/ 	.word	0x00000068
        /*01e4*/ 	.short	0x0100
        /*01e6*/ 	.byte	0x07
	.zero		1


	//   ....[14]....
        /*01e8*/ 	.word	0x00000890
        /*01ec*/ 	.word	0x000000ff
        /*01f0*/ 	.word	0x00000070
        /*01f4*/ 	.short	0x0100
        /*01f6*/ 	.byte	0x05
	.zero		1


	//   ....[15]....
        /*01f8*/ 	.word	0x000008a0
        /*01fc*/ 	.word	0x000000ff
        /*0200*/ 	.word	0x00000078
        /*0204*/ 	.short	0x0100
        /*0206*/ 	.byte	0x05
	.zero		1


	//   ....[16]....
        /*0208*/ 	.word	0x000009e0
        /*020c*/ 	.word	0x000000ff
        /*0210*/ 	.word	0x00000080
        /*0214*/ 	.short	0x0100
        /*0216*/ 	.byte	0x05
	.zero		1


	//   ....[17]....
        /*0218*/ 	.word	0x000009f0
        /*021c*/ 	.word	0x000000ff
        /*0220*/ 	.word	0x00000090
        /*0224*/ 	.short	0x0100
        /*0226*/ 	.byte	0x05
	.zero		1


	//   ....[18]....
        /*0228*/ 	.word	0x00000a00
        /*022c*/ 	.word	0x000000ff
        /*0230*/ 	.word	0x00000088
        /*0234*/ 	.short	0x0100
        /*0236*/ 	.byte	0x05
	.zero		1


	//   ....[19]....
        /*0238*/ 	.word	0x00000a10
        /*023c*/ 	.word	0x000000ff
        /*0240*/ 	.word	0x00000098
        /*0244*/ 	.short	0x0100
        /*0246*/ 	.byte	0x05
	.zero		1


	//   ....[20]....
        /*0248*/ 	.word	0x00000b40
        /*024c*/ 	.word	0x000000ff
        /*0250*/ 	.word	0x000000a0
        /*0254*/ 	.short	0x0100
        /*0256*/ 	.byte	0x07
	.zero		1


	//   ....[21]....
        /*0258*/ 	.word	0x00000b50
        /*025c*/ 	.word	0x000000ff
        /*0260*/ 	.word	0x000000c0
        /*0264*/ 	.short	0x0100
        /*0266*/ 	.byte	0x07
	.zero		1


	//   ....[22]....
        /*0268*/ 	.word	0x00000b60
        /*026c*/ 	.word	0x000000ff
        /*0270*/ 	.word	0x000000a8
        /*0274*/ 	.short	0x0100
        /*0276*/ 	.byte	0x07
	.zero		1


	//   ....[23]....
        /*0278*/ 	.word	0x00000b70
        /*027c*/ 	.word	0x000000ff
        /*0280*/ 	.word	0x000000c8
        /*0284*/ 	.short	0x0100
        /*0286*/ 	.byte	0x07
	.zero		1


	//   ....[24]....
        /*0288*/ 	.word	0x00000b80
        /*028c*/ 	.word	0x000000ff
        /*0290*/ 	.word	0x000000b0
        /*0294*/ 	.short	0x0100
        /*0296*/ 	.byte	0x07
	.zero		1


	//   ....[25]....
        /*0298*/ 	.word	0x00000b90
        /*029c*/ 	.word	0x000000ff
        /*02a0*/ 	.word	0x000000d0
        /*02a4*/ 	.short	0x0100
        /*02a6*/ 	.byte	0x07
	.zero		1


	//   ....[26]....
        /*02a8*/ 	.word	0x00000ba0
        /*02ac*/ 	.word	0x000000ff
        /*02b0*/ 	.word	0x000000b8
        /*02b4*/ 	.short	0x0100
        /*02b6*/ 	.byte	0x07
	.zero		1


	//   ....[27]....
        /*02b8*/ 	.word	0x00000bb0
        /*02bc*/ 	.word	0x000000ff
        /*02c0*/ 	.word	0x000000d8
        /*02c4*/ 	.short	0x0100
        /*02c6*/ 	.byte	0x07
	.zero		1


	//   ....[28]....
        /*02c8*/ 	.word	0x00000ca0
        /*02cc*/ 	.word	0x000000ff
        /*02d0*/ 	.word	0x000000e0
        /*02d4*/ 	.short	0x0100
        /*02d6*/ 	.byte	0x05
	.zero		1


	//   ....[29]....
        /*02d8*/ 	.word	0x00000cb0
        /*02dc*/ 	.word	0x000000ff
        /*02e0*/ 	.word	0x000000f0
        /*02e4*/ 	.short	0x0100
        /*02e6*/ 	.byte	0x05
	.zero		1


	//   ....[30]....
        /*02e8*/ 	.word	0x00000cc0
        /*02ec*/ 	.word	0x000000ff
        /*02f0*/ 	.word	0x000000e8
        /*02f4*/ 	.short	0x0100
        /*02f6*/ 	.byte	0x05
	.zero		1


	//   ....[31]....
        /*02f8*/ 	.word	0x00000cd0
        /*02fc*/ 	.word	0x000000ff
        /*0300*/ 	.word	0x000000f8
        /*0304*/ 	.short	0x0100
        /*0306*/ 	.byte	0x05
	.zero		1


	//   ....[32]....
        /*0308*/ 	.word	0x000015a0
        /*030c*/ 	.word	0x00000002
        /*0310*/ 	.word	0x000000f0
        /*0314*/ 	.short	0x010a
        /*0316*/ 	.byte	0xff
	.zero		1


	//   ....[33]....
        /*0318*/ 	.word	0x000015d0
        /*031c*/ 	.word	0x00000002
        /*0320*/ 	.word	0x000000e0
        /*0324*/ 	.short	0x0101
        /*0326*/ 	.byte	0xff
	.zero		1


	//   ....[34]....
        /*0328*/ 	.word	0x000016a0
        /*032c*/ 	.word	0x000000ff
        /*0330*/ 	.word	0x00000018
        /*0334*/ 	.short	0x010a
        /*0336*/ 	.byte	0x08
	.zero		1


	//   ....[35]....
        /*0338*/ 	.word	0x00001740
        /*033c*/ 	.word	0x000000ff
        /*0340*/ 	.word	0x00000018
        /*0344*/ 	.short	0x010a
        /*0346*/ 	.byte	0x21
	.zero		1


	//   ....[36]....
        /*0348*/ 	.word	0x000018a0
        /*034c*/ 	.word	0x000000ff
        /*0350*/ 	.word	0x00000018
        /*0354*/ 	.short	0x010a
        /*0356*/ 	.byte	0x08
	.zero		1


	//   ....[37]....
        /*0358*/ 	.word	0x00001990
        /*035c*/ 	.word	0x000000ff
        /*0360*/ 	.word	0x00000078
        /*0364*/ 	.short	0x0101
        /*0366*/ 	.byte	0x04
	.zero		1


	//   ....[38]....
        /*0368*/ 	.word	0x000019b0
        /*036c*/ 	.word	0x000000ff
        /*0370*/ 	.word	0x00000018
        /*0374*/ 	.short	0x010a
        /*0376*/ 	.byte	0x08
	.zero		1


	//   ....[39]....
        /*0378*/ 	.word	0x00001a30
        /*037c*/ 	.word	0x000000ff
        /*0380*/ 	.word	0x00000018
        /*0384*/ 	.short	0x010a
        /*0386*/ 	.byte	0x11
	.zero		1


	//   ....[40]....
        /*0388*/ 	.word	0x00001b90
        /*038c*/ 	.word	0x000000ff
        /*0390*/ 	.word	0x00000018
        /*0394*/ 	.short	0x010a
        /*0396*/ 	.byte	0x08
	.zero		1


	//   ....[41]....
        /*0398*/ 	.word	0x00001cb0
        /*039c*/ 	.word	0x00000002
        /*03a0*/ 	.word	0x00000080
        /*03a4*/ 	.short	0x010a
        /*03a6*/ 	.byte	0xff
	.zero		1


	//   ....[42]....
        /*03a8*/ 	.word	0x00001d70
        /*03ac*/ 	.word	0x00000002
        /*03b0*/ 	.word	0x00000000
        /*03b4*/ 	.short	0x0101
        /*03b6*/ 	.byte	0xff
	.zero		1


	//   ....[43]....
        /*03b8*/ 	.word	0x000022d0
        /*03bc*/ 	.word	0x000000ff
        /*03c0*/ 	.word	0x00000000
        /*03c4*/ 	.short	0x010a
        /*03c6*/ 	.byte	0x05
	.zero		1


	//   ....[44]....
        /*03c8*/ 	.word	0x00002360
        /*03cc*/ 	.word	0x000000ff
        /*03d0*/ 	.word	0x00000000
        /*03d4*/ 	.short	0x010a
        /*03d6*/ 	.byte	0x05
	.zero		1


	//   ....[45]....
        /*03d8*/ 	.word	0x00002400
        /*03dc*/ 	.word	0x00000000
        /*03e0*/ 	.word	0x00000000
        /*03e4*/ 	.short	0x010a
        /*03e6*/ 	.byte	0xff
	.zero		1


	//   ....[46]....
        /*03e8*/ 	.word	0x00002520
        /*03ec*/ 	.word	0x00000000
        /*03f0*/ 	.word	0x000000e0
        /*03f4*/ 	.short	0x010a
        /*03f6*/ 	.byte	0xff
	.zero		1


	//   ....[47]....
        /*03f8*/ 	.word	0x00002590
        /*03fc*/ 	.word	0x00000000
        /*0400*/ 	.word	0x00000000
        /*0404*/ 	.short	0x0101
        /*0406*/ 	.byte	0xff
	.zero		1


	//   ....[48]....
        /*0408*/ 	.word	0x000025b0
        /*040c*/ 	.word	0x000000ff
        /*0410*/ 	.word	0x00000090
        /*0414*/ 	.short	0x010a
        /*0416*/ 	.byte	0x05
	.zero		1


	//   ....[49]....
        /*0418*/ 	.word	0x000026d0
        /*041c*/ 	.word	0x00000000
        /*0420*/ 	.word	0x00000080
        /*0424*/ 	.short	0x010a
        /*0426*/ 	.byte	0xff
	.zero		1


	//   ....[50]....
        /*0428*/ 	.word	0x000027d0
        /*042c*/ 	.word	0x00000000
        /*0430*/ 	.word	0x00000000
        /*0434*/ 	.short	0x0101
        /*0436*/ 	.byte	0xff
	.zero		1


	//   ....[51]....
        /*0438*/ 	.word	0x00002860
        /*043c*/ 	.word	0x000000ff
        /*0440*/ 	.word	0x00000090
        /*0444*/ 	.short	0x0106
        /*0446*/ 	.byte	0x05
	.zero		1


	//   ....[52]....
        /*0448*/ 	.word	0x00002880
        /*044c*/ 	.word	0x000000ff
        /*0450*/ 	.word	0x00000090
        /*0454*/ 	.short	0x010a
        /*0456*/ 	.byte	0x05
	.zero		1


	//   ....[53]....
        /*0458*/ 	.word	0x00002910
        /*045c*/ 	.word	0x000000ff
        /*0460*/ 	.word	0x00000090
        /*0464*/ 	.short	0x0106
        /*0466*/ 	.byte	0x04
	.zero		1


	//   ....[54]....
        /*0468*/ 	.word	0x00002950
        /*046c*/ 	.word	0x00000000
        /*0470*/ 	.word	0x00000090
        /*0474*/ 	.short	0x010a
        /*0476*/ 	.byte	0xff
	.zero		1


	//   ....[55]....
        /*0478*/ 	.word	0x00002e50
        /*047c*/ 	.word	0x00000000
        /*0480*/ 	.word	0x00000080
        /*0484*/ 	.short	0x010a
        /*0486*/ 	.byte	0xff
	.zero		1


	//   ....[56]....
        /*0488*/ 	.word	0x00002f60
        /*048c*/ 	.word	0x00000003
        /*0490*/ 	.word	0x00000000
        /*0494*/ 	.short	0x0101
        /*0496*/ 	.byte	0xff
	.zero		1


	//   ....[57]....
        /*0498*/ 	.word	0x00002f70
        /*049c*/ 	.word	0x000000ff
        /*04a0*/ 	.word	0x00000000
        /*04a4*/ 	.short	0x010a
        /*04a6*/ 	.byte	0x04
	.zero		1


	//   ....[58]....
        /*04a8*/ 	.word	0x00002f90
        /*04ac*/ 	.word	0x000000ff
        /*04b0*/ 	.word	0x000000c0
        /*04b4*/ 	.short	0x010a
        /*04b6*/ 	.byte	0x08
	.zero		1


	//   ....[59]....
        /*04b8*/ 	.word	0x00003060
        /*04bc*/ 	.word	0x000000ff
        /*04c0*/ 	.word	0x00000000
        /*04c4*/ 	.short	0x010a
        /*04c6*/ 	.byte	0x07
	.zero		1


	//   ....[60]....
        /*04c8*/ 	.word	0x000031a0
        /*04cc*/ 	.word	0x000000ff
        /*04d0*/ 	.word	0x00000000
        /*04d4*/ 	.short	0x010a
        /*04d6*/ 	.byte	0x04
	.zero		1


	//   ....[61]....
        /*04d8*/ 	.word	0x00003390
        /*04dc*/ 	.word	0x000000ff
        /*04e0*/ 	.word	0x00000000
        /*04e4*/ 	.short	0x010a
        /*04e6*/ 	.byte	0x05
	.zero		1


	//   ....[62]....
        /*04e8*/ 	.word	0x00003420
        /*04ec*/ 	.word	0x000000ff
        /*04f0*/ 	.word	0x00000000
        /*04f4*/ 	.short	0x010a
        /*04f6*/ 	.byte	0x05
	.zero		1


	//   ....[63]....
        /*04f8*/ 	.word	0x000034b0
        /*04fc*/ 	.word	0x000000ff
        /*0500*/ 	.word	0x00000000
        /*0504*/ 	.short	0x010a
        /*0506*/ 	.byte	0x05
	.zero		1


	//   ....[64]....
        /*0508*/ 	.word	0x00003540
        /*050c*/ 	.word	0x000000ff
        /*0510*/ 	.word	0x00000000
        /*0514*/ 	.short	0x010a
        /*0516*/ 	.byte	0x07
	.zero		1


	//   ....[65]....
        /*0518*/ 	.word	0x000039c0
        /*051c*/ 	.word	0x00000000
        /*0520*/ 	.word	0x00000080
        /*0524*/ 	.short	0x010a
        /*0526*/ 	.byte	0xff
	.zero		1


	//   ....[66]....
        /*0528*/ 	.word	0x00003a80
        /*052c*/ 	.word	0x00000000
        /*0530*/ 	.word	0x00000000
        /*0534*/ 	.short	0x0101
        /*0536*/ 	.byte	0xff
	.zero		1


	//   ....[67]....
        /*0538*/ 	.word	0x00003da0
        /*053c*/ 	.word	0x000000ff
        /*0540*/ 	.word	0x00000078
        /*0544*/ 	.short	0x010a
        /*0546*/ 	.byte	0x07
	.zero		1


	//   ....[68]....
        /*0548*/ 	.word	0x00003f90
        /*054c*/ 	.word	0x000000ff
        /*0550*/ 	.word	0x00000050
        /*0554*/ 	.short	0x010a
        /*0556*/ 	.byte	0x07
	.zero		1


	//   ....[69]....
        /*0558*/ 	.word	0x00004100
        /*055c*/ 	.word	0x000000ff
        /*0560*/ 	.word	0x00000030
        /*0564*/ 	.short	0x010b
        /*0566*/ 	.byte	0x07
	.zero		1


	//   ....[70]....
        /*0568*/ 	.word	0x00004110
        /*056c*/ 	.word	0x000000ff
        /*0570*/ 	.word	0x00000000
        /*0574*/ 	.short	0x0101
        /*0576*/ 	.byte	0x08
	.zero		1


	//   ....[71]....
        /*0578*/ 	.word	0x00004120
        /*057c*/ 	.word	0x000000ff
        /*0580*/ 	.word	0x00000058
        /*0584*/ 	.short	0x010a
        /*0586*/ 	.byte	0x07
	.zero		1


	//   ....[72]....
        /*0588*/ 	.word	0x00004270
        /*058c*/ 	.word	0x000000ff
        /*0590*/ 	.word	0x00000038
        /*0594*/ 	.short	0x010b
        /*0596*/ 	.byte	0x07
	.zero		1


	//   ....[73]....
        /*0598*/ 	.word	0x00004280
        /*059c*/ 	.word	0x000000ff
        /*05a0*/ 	.word	0x00000000
        /*05a4*/ 	.short	0x0101
        /*05a6*/ 	.byte	0x08
	.zero		1


	//   ....[74]....
        /*05a8*/ 	.word	0x00004290
        /*05ac*/ 	.word	0x000000ff
        /*05b0*/ 	.word	0x00000060
        /*05b4*/ 	.short	0x010a
        /*05b6*/ 	.byte	0x07
	.zero		1


	//   ....[75]....
        /*05b8*/ 	.word	0x00004410
        /*05bc*/ 	.word	0x000000ff
        /*05c0*/ 	.word	0x00000040
        /*05c4*/ 	.short	0x010b
        /*05c6*/ 	.byte	0x07
	.zero		1


	//   ....[76]....
        /*05c8*/ 	.word	0x00004450
        /*05cc*/ 	.word	0x000000ff
        /*05d0*/ 	.word	0x00000000
        /*05d4*/ 	.short	0x0101
        /*05d6*/ 	.byte	0x08
	.zero		1


	//   ....[77]....
        /*05d8*/ 	.word	0x00004490
        /*05dc*/ 	.word	0x000000ff
        /*05e0*/ 	.word	0x00000068
        /*05e4*/ 	.short	0x010a
        /*05e6*/ 	.byte	0x07
	.zero		1


	//   ....[78]....
        /*05e8*/ 	.word	0x000046d0
        /*05ec*/ 	.word	0x000000ff
        /*05f0*/ 	.word	0x00000048
        /*05f4*/ 	.short	0x010b
        /*05f6*/ 	.byte	0x07
	.zero		1


	//   ....[79]....
        /*05f8*/ 	.word	0x000046f0
        /*05fc*/ 	.word	0x000000ff
        /*0600*/ 	.word	0x00000000
        /*0604*/ 	.short	0x0101
        /*0606*/ 	.byte	0x0d
	.zero		1


	//   ....[80]....
        /*0608*/ 	.word	0x00004720
        /*060c*/ 	.word	0x000000ff
        /*0610*/ 	.word	0x00000050
        /*0614*/ 	.short	0x010a
        /*0616*/ 	.byte	0x07
	.zero		1


	//   ....[81]....
        /*0618*/ 	.word	0x00004740
        /*061c*/ 	.word	0x000000ff
        /*0620*/ 	.word	0x00000058
        /*0624*/ 	.short	0x010a
        /*0626*/ 	.byte	0x07
	.zero		1


	//   ....[82]....
        /*0628*/ 	.word	0x00004760
        /*062c*/ 	.word	0x000000ff
        /*0630*/ 	.word	0x00000060
        /*0634*/ 	.short	0x010a
        /*0636*/ 	.byte	0x07
	.zero		1


	//   ....[83]....
        /*0638*/ 	.word	0x000047a0
        /*063c*/ 	.word	0x00000000
        /*0640*/ 	.word	0x00000068
        /*0644*/ 	.short	0x010a
        /*0646*/ 	.byte	0xff
	.zero		1


	//   ....[84]....
        /*0648*/ 	.word	0x00004ad0
        /*064c*/ 	.word	0x00000000
        /*0650*/ 	.word	0x00000080
        /*0654*/ 	.short	0x010a
        /*0656*/ 	.byte	0xff
	.zero		1


	//   ....[85]....
        /*0658*/ 	.word	0x00004be0
        /*065c*/ 	.word	0x00000000
        /*0660*/ 	.word	0x00000000
        /*0664*/ 	.short	0x0101
        /*0666*/ 	.byte	0xff
	.zero		1


	//   ....[86]....
        /*0668*/ 	.word	0x00005630
        /*066c*/ 	.word	0x000000ff
        /*0670*/ 	.word	0x00000030
        /*0674*/ 	.short	0x010a
        /*0676*/ 	.byte	0x30
	.zero		1


	//   ....[87]....
        /*0678*/ 	.word	0x00005670
        /*067c*/ 	.word	0x00000040
        /*0680*/ 	.word	0x000000a0
        /*0684*/ 	.short	0x010a
        /*0686*/ 	.byte	0xff
	.zero		1


	//   ....[88]....
        /*0688*/ 	.word	0x00005760
        /*068c*/ 	.word	0x000000ff
        /*0690*/ 	.word	0x00000030
        /*0694*/ 	.short	0x010a
        /*0696*/ 	.byte	0x30
	.zero		1


	//   ....[89]....
        /*0698*/ 	.word	0x00005850
        /*069c*/ 	.word	0x00000040
        /*06a0*/ 	.word	0x000000a0
        /*06a4*/ 	.short	0x010a
        /*06a6*/ 	.byte	0xff
	.zero		1


	//   ....[90]....
        /*06a8*/ 	.word	0x00006320
        /*06ac*/ 	.word	0x00000000
        /*06b0*/ 	.word	0x00000000
        /*06b4*/ 	.short	0x0101
        /*06b6*/ 	.byte	0xff
	.zero		1


	//   ....[91]....
        /*06b8*/ 	.word	0x00006330
        /*06bc*/ 	.word	0x00000002
        /*06c0*/ 	.word	0x00000030
        /*06c4*/ 	.short	0x010a
        /*06c6*/ 	.byte	0xff
	.zero		1


	//   ....[92]....
        /*06c8*/ 	.word	0x00006410
        /*06cc*/ 	.word	0x00000002
        /*06d0*/ 	.word	0x00000030
        /*06d4*/ 	.short	0x010a
        /*06d6*/ 	.byte	0xff
	.zero		1


	//   ....[93]....
        /*06d8*/ 	.word	0x00006f70
        /*06dc*/ 	.word	0x00000048
        /*06e0*/ 	.word	0x00000000
        /*06e4*/ 	.short	0x0101
        /*06e6*/ 	.byte	0xff
	.zero		1


	//   ....[94]....
        /*06e8*/ 	.word	0x00006f90
        /*06ec*/ 	.word	0x00000000
        /*06f0*/ 	.word	0x00000030
        /*06f4*/ 	.short	0x010a
        /*06f6*/ 	.byte	0xff
	.zero		1


	//   ....[95]....
        /*06f8*/ 	.word	0x00007060
        /*06fc*/ 	.word	0x00000000
        /*0700*/ 	.word	0x00000030
        /*0704*/ 	.short	0x010a
        /*0706*/ 	.byte	0xff
	.zero		1


	//   ....[96]....
        /*0708*/ 	.word	0x00007bc0
        /*070c*/ 	.word	0x00000048
        /*0710*/ 	.word	0x00000000
        /*0714*/ 	.short	0x0101
        /*0716*/ 	.byte	0xff
	.zero		1


	//   ....[97]....
        /*0718*/ 	.word	0x00007be0
        /*071c*/ 	.word	0x00000000
        /*0720*/ 	.word	0x00000030
        /*0724*/ 	.short	0x010a
        /*0726*/ 	.byte	0xff
	.zero		1


	//   ....[98]....
        /*0728*/ 	.word	0x00007cb0
        /*072c*/ 	.word	0x00000000
        /*0730*/ 	.word	0x00000030
        /*0734*/ 	.short	0x010a
        /*0736*/ 	.byte	0xff
	.zero		1


	//   ....[99]....
        /*0738*/ 	.word	0x00007ff0
        /*073c*/ 	.word	0x000000ff
        /*0740*/ 	.word	0x00000000
        /*0744*/ 	.short	0x0101
        /*0746*/ 	.byte	0x05
	.zero		1


	//   ....[100]....
        /*0748*/ 	.word	0x00008870
        /*074c*/ 	.word	0x00000000
        /*0750*/ 	.word	0x00000000
        /*0754*/ 	.short	0x0101
        /*0756*/ 	.byte	0xff
	.zero		1


	//   ....[101]....
        /*0758*/ 	.word	0x00008ae0
        /*075c*/ 	.word	0x000000ff
        /*0760*/ 	.word	0x00000000
        /*0764*/ 	.short	0x0101
        /*0766*/ 	.byte	0x04
	.zero		1


	//   ....[102]....
        /*0768*/ 	.word	0x00008b00
        /*076c*/ 	.word	0x00000002
        /*0770*/ 	.word	0x000000f0
        /*0774*/ 	.short	0x010a
        /*0776*/ 	.byte	0xff
	.zero		1


	//   ....[103]....
        /*0778*/ 	.word	0x00008b60
        /*077c*/ 	.word	0x00000002
        /*0780*/ 	.word	0x00000018
        /*0784*/ 	.short	0x010a
        /*0786*/ 	.byte	0xff
	.zero		1


	//   ....[104]....
        /*0788*/ 	.word	0x00008bc0
        /*078c*/ 	.word	0x00000002
        /*0790*/ 	.word	0x00000018
        /*0794*/ 	.short	0x010a
        /*0796*/ 	.byte	0xff
	.zero		1


	//   ....[105]....
        /*0798*/ 	.word	0x00008c10
        /*079c*/ 	.word	0x00000002
        /*07a0*/ 	.word	0x00000080
        /*07a4*/ 	.short	0x010a
        /*07a6*/ 	.byte	0xff
	.zero		1


	//   ....[106]....
        /*07a8*/ 	.word	0x00008c70
        /*07ac*/ 	.word	0x00000000
        /*07b0*/ 	.word	0x00000000
        /*07b4*/ 	.short	0x010a
        /*07b6*/ 	.byte	0xff
	.zero		1


	//   ....[107]....
        /*07b8*/ 	.word	0x00008cd0
        /*07bc*/ 	.word	0x00000000
        /*07c0*/ 	.word	0x00000000
        /*07c4*/ 	.short	0x010a
        /*07c6*/ 	.byte	0xff
	.zero		1


	//   ....[108]....
        /*07c8*/ 	.word	0x00008d20
        /*07cc*/ 	.word	0x00000000
        /*07d0*/ 	.word	0x000000e0
        /*07d4*/ 	.short	0x010a
        /*07d6*/ 	.byte	0xff
	.zero		1


	//   ....[109]....
        /*07d8*/ 	.word	0x00008d80
        /*07dc*/ 	.word	0x00000000
        /*07e0*/ 	.word	0x00000090
        /*07e4*/ 	.short	0x010a
        /*07e6*/ 	.byte	0xff
	.zero		1


	//   ....[110]....
        /*07e8*/ 	.word	0x00008dd0
        /*07ec*/ 	.word	0x00000000
        /*07f0*/ 	.word	0x00000080
        /*07f4*/ 	.short	0x010a
        /*07f6*/ 	.byte	0xff
	.zero		1


	//   ....[111]....
        /*07f8*/ 	.word	0x00008e30
        /*07fc*/ 	.word	0x00000000
        /*0800*/ 	.word	0x00000090
        /*0804*/ 	.short	0x010a
        /*0806*/ 	.byte	0xff
	.zero		1


	//   ....[112]....
        /*0808*/ 	.word	0x00008e80
        /*080c*/ 	.word	0x00000000
        /*0810*/ 	.word	0x00000080
        /*0814*/ 	.short	0x010a
        /*0816*/ 	.byte	0xff
	.zero		1


	//   ....[113]....
        /*0818*/ 	.word	0x00008ee0
        /*081c*/ 	.word	0x00000002
        /*0820*/ 	.word	0x000000c0
        /*0824*/ 	.short	0x010a
        /*0826*/ 	.byte	0xff
	.zero		1


	//   ....[114]....
        /*0828*/ 	.word	0x00008f40
        /*082c*/ 	.word	0x00000000
        /*0830*/ 	.word	0x00000000
        /*0834*/ 	.short	0x010a
        /*0836*/ 	.byte	0xff
	.zero		1


	//   ....[115]....
        /*0838*/ 	.word	0x00008fa0
        /*083c*/ 	.word	0x00000000
        /*0840*/ 	.word	0x00000000
        /*0844*/ 	.short	0x010a
        /*0846*/ 	.byte	0xff
	.zero		1


	//   ....[116]....
        /*0848*/ 	.word	0x00009000
        /*084c*/ 	.word	0x00000000
        /*0850*/ 	.word	0x00000000
        /*0854*/ 	.short	0x010a
        /*0856*/ 	.byte	0xff
	.zero		1


	//   ....[117]....
        /*0858*/ 	.word	0x00009060
        /*085c*/ 	.word	0x00000000
        /*0860*/ 	.word	0x00000000
        /*0864*/ 	.short	0x010a
        /*0866*/ 	.byte	0xff
	.zero		1


	//   ....[118]....
        /*0868*/ 	.word	0x000090c0
        /*086c*/ 	.word	0x00000000
        /*0870*/ 	.word	0x00000000
        /*0874*/ 	.short	0x010a
        /*0876*/ 	.byte	0xff
	.zero		1


	//   ....[119]....
        /*0878*/ 	.word	0x00009110
        /*087c*/ 	.word	0x00000000
        /*0880*/ 	.word	0x00000080
        /*0884*/ 	.short	0x010a
        /*0886*/ 	.byte	0xff
	.zero		1


	//   ....[120]....
        /*0888*/ 	.word	0x00009170
        /*088c*/ 	.word	0x00000000
        /*0890*/ 	.word	0x00000078
        /*0894*/ 	.short	0x010a
        /*0896*/ 	.byte	0xff
	.zero		1


	//   ....[121]....
        /*0898*/ 	.word	0x000091d0
        /*089c*/ 	.word	0x00000000
        /*08a0*/ 	.word	0x00000050
        /*08a4*/ 	.short	0x010a
        /*08a6*/ 	.byte	0xff
	.zero		1


	//   ....[122]....
        /*08a8*/ 	.word	0x00009230
        /*08ac*/ 	.word	0x00000000
        /*08b0*/ 	.word	0x00000058
        /*08b4*/ 	.short	0x010a
        /*08b6*/ 	.byte	0xff
	.zero		1


	//   ....[123]....
        /*08b8*/ 	.word	0x00009290
        /*08bc*/ 	.word	0x00000000
        /*08c0*/ 	.word	0x00000060
        /*08c4*/ 	.short	0x010a
        /*08c6*/ 	.byte	0xff
	.zero		1


	//   ....[124]....
        /*08c8*/ 	.word	0x000092f0
        /*08cc*/ 	.word	0x00000000
        /*08d0*/ 	.word	0x00000068
        /*08d4*/ 	.short	0x010a
        /*08d6*/ 	.byte	0xff
	.zero		1


	//   ....[125]....
        /*08d8*/ 	.word	0x00009350
        /*08dc*/ 	.word	0x00000000
        /*08e0*/ 	.word	0x00000050
        /*08e4*/ 	.short	0x010a
        /*08e6*/ 	.byte	0xff
	.zero		1


	//   ....[126]....
        /*08e8*/ 	.word	0x000093b0
        /*08ec*/ 	.word	0x00000000
        /*08f0*/ 	.word	0x00000058
        /*08f4*/ 	.short	0x010a
        /*08f6*/ 	.byte	0xff
	.zero		1


	//   ....[127]....
        /*08f8*/ 	.word	0x00009410
        /*08fc*/ 	.word	0x00000000
        /*0900*/ 	.word	0x00000060
        /*0904*/ 	.short	0x010a
        /*0906*/ 	.byte	0xff
	.zero		1


	//   ....[128]....
        /*0908*/ 	.word	0x00009460
        /*090c*/ 	.word	0x00000000
        /*0910*/ 	.word	0x00000080
        /*0914*/ 	.short	0x010a
        /*0916*/ 	.byte	0xff
	.zero		1


	//   ....[129]....
        /*0918*/ 	.word	0x000094c0
        /*091c*/ 	.word	0x00000002
        /*0920*/ 	.word	0x00000030
        /*0924*/ 	.short	0x010a
        /*0926*/ 	.byte	0xff
	.zero		1


	//   ....[130]....
        /*0928*/ 	.word	0x00009510
        /*092c*/ 	.word	0x00000040
        /*0930*/ 	.word	0x000000a0
        /*0934*/ 	.short	0x010a
        /*0936*/ 	.byte	0xff
	.zero		1


	//   ....[131]....
        /*0938*/ 	.word	0x00009560
        /*093c*/ 	.word	0x00000002
        /*0940*/ 	.word	0x00000030
        /*0944*/ 	.short	0x010a
        /*0946*/ 	.byte	0xff
	.zero		1


	//   ....[132]....
        /*0948*/ 	.word	0x000095b0
        /*094c*/ 	.word	0x00000000
        /*0950*/ 	.word	0x00000030
        /*0954*/ 	.short	0x010a
        /*0956*/ 	.byte	0xff
	.zero		1


	//   ....[133]....
        /*0958*/ 	.word	0x00009600
        /*095c*/ 	.word	0x00000000
        /*0960*/ 	.word	0x00000030
        /*0964*/ 	.short	0x010a
        /*0966*/ 	.byte	0xff
	.zero		1


	//----- nvinfo : EIATTR_NUM_MBARRIERS
	.align		4
.L_47:
        /*0968*/ 	.byte	0x03, 0x38
        /*096a*/ 	.short	0x0020


	//----- nvinfo : EIATTR_EXIT_INSTR_OFFSETS
	.align		4
        /*096c*/ 	.byte	0x04, 0x1c
        /*096e*/ 	.short	(.L_49 - .L_48)


	//   ....[0]....
.L_48:
        /*0970*/ 	.word	0x00002430


	//   ....[1]....
        /*0974*/ 	.word	0x00002920


	//   ....[2]....
        /*0978*/ 	.word	0x00002980


	//   ....[3]....
        /*097c*/ 	.word	0x000037a0


	//   ....[4]....
        /*0980*/ 	.word	0x000047d0


	//   ....[5]....
        /*0984*/ 	.word	0x00004810


	//   ....[6]....
        /*0988*/ 	.word	0x000089d0


	//   ....[7]....
        /*098c*/ 	.word	0x00008a50


	//   ....[8]....
        /*0990*/ 	.word	0x00008a80


	//   ....[9]....
        /*0994*/ 	.word	0x00008af0


	//----- nvinfo : EIATTR_MAX_THREADS
	.align		4
.L_49:
        /*0998*/ 	.byte	0x04, 0x05
        /*099a*/ 	.short	(.L_51 - .L_50)
.L_50:
        /*099c*/ 	.word	0x00000100
        /*09a0*/ 	.word	0x00000001
        /*09a4*/ 	.word	0x00000001


	//----- nvinfo : EIATTR_CRS_STACK_SIZE
	.align		4
.L_51:
        /*09a8*/ 	.byte	0x04, 0x1e
        /*09aa*/ 	.short	(.L_53 - .L_52)
.L_52:
        /*09ac*/ 	.word	0x00000000


	//----- nvinfo : EIATTR_CBANK_PARAM_SIZE
	.align		4
.L_53:
        /*09b0*/ 	.byte	0x03, 0x19
        /*09b2*/ 	.short	0x0800


	//----- nvinfo : EIATTR_PARAM_CBANK
	.align		4
        /*09b4*/ 	.byte	0x04, 0x0a
        /*09b6*/ 	.short	(.L_55 - .L_54)
	.align		4
.L_54:
        /*09b8*/ 	.word	index@(.nv.constant0._ZN7cutlass13device_kernelINS_4gemm6kernel13GemmUniversalIN4cute5tupleIJiiiiEEENS1_10collective13CollectiveMmaINS1_35MainloopSm100TmaUmmaWarpSpecializedILi3ELi2ELi4ENS5_IJNS4_1CILi1EEESB_SB_EEEEENS5_IJNSA_ILi128EEESE_NSA_ILi32EEEEEENS_6half_tENS5_IJlSB_lEEESH_SI_NS4_8TiledMMAINS4_8MMA_AtomIJNS4_20SM100_MMA_F16BF16_SSISH_SH_fLi128ELi128ELNS4_4UMMA5MajorE0ELSN_0ELNSM_7ScaleInE0ELSO_0EEEEEENS4_6LayoutISC_NS5_IJNSA_ILi0EEESS_SS_EEEEENS5_IJNS4_10UnderscoreESV_SV_EEEEENS4_13SM90_TMA_LOADENS4_14ComposedLayoutINS4_7SwizzleILi2ELi4ELi3EEENS4_18smem_ptr_flag_bitsILi16EEENSR_INS5_IJNSA_ILi8EEESF_EEENS5_IJSF_SB_EEEEEEEvNS4_8identityESY_S18_vS19_EENS_8epilogue10collective18CollectiveEpilogueINS1B_23Sm100TmaWarpSpecializedILi4ELi2ELi32ELb1ELb0EEEJSG_NS5_IJNSR_ISE_SB_EENSR_ISF_SB_EEEEESH_SI_SH_SI_NS1B_6fusion15FusionCallbacksIS1F_NS1J_17LinearCombinationISH_fSH_fLNS_15FloatRoundStyleE2EEESG_S1I_JEEENS4_5SM1004TMEM4LOAD26SM100_TMEM_LOAD_32dp32b32xESY_S18_NS4_39AutoVectorizingCopyWithAssumedAlignmentILi128EEENS4_14SM90_TMA_STOREES18_S1U_S1U_EEEvvEEEEvNT_6ParamsE)
        /*09bc*/ 	.short	0x0380
        /*09be*/ 	.short	0x0800


	//----- nvinfo : EIATTR_SW_WAR
	.align		4
.L_55:
        /*09c0*/ 	.byte	0x04, 0x36
        /*09c2*/ 	.short	(.L_57 - .L_56)
.L_56:
        /*09c4*/ 	.word	0x00000008
.L_57:


//--------------------- .nv.callgraph             --------------------------
	.section	.nv.callgraph,"",@"SHT_CUDA_CALLGRAPH"
	.align	4
	.sectionentsize	8
	.align		4
        /*0000*/ 	.word	0x00000000
	.align		4
        /*0004*/ 	.word	0xffffffff
	.align		4
        /*0008*/ 	.word	index@(_ZN7cutlass13device_kernelINS_4gemm6kernel13GemmUniversalIN4cute5tupleIJiiiiEEENS1_10collective13CollectiveMmaINS1_35MainloopSm100TmaUmmaWarpSpecializedILi3ELi2ELi4ENS5_IJNS4_1CILi1EEESB_SB_EEEEENS5_IJNSA_ILi128EEESE_NSA_ILi32EEEEEENS_6half_tENS5_IJlSB_lEEESH_SI_NS4_8TiledMMAINS4_8MMA_AtomIJNS4_20SM100_MMA_F16BF16_SSISH_SH_fLi128ELi128ELNS4_4UMMA5MajorE0ELSN_0ELNSM_7ScaleInE0ELSO_0EEEEEENS4_6LayoutISC_NS5_IJNSA_ILi0EEESS_SS_EEEEENS5_IJNS4_10UnderscoreESV_SV_EEEEENS4_13SM90_TMA_LOADENS4_14ComposedLayoutINS4_7SwizzleILi2ELi4ELi3EEENS4_18smem_ptr_flag_bitsILi16EEENSR_INS5_IJNSA_ILi8EEESF_EEENS5_IJSF_SB_EEEEEEEvNS4_8identityESY_S18_vS19_EENS_8epilogue10collective18CollectiveEpilogueINS1B_23Sm100TmaWarpSpecializedILi4ELi2ELi32ELb1ELb0EEEJSG_NS5_IJNSR_ISE_SB_EENSR_ISF_SB_EEEEESH_SI_SH_SI_NS1B_6fusion15FusionCallbacksIS1F_NS1J_17LinearCombinationISH_fSH_fLNS_15FloatRoundStyleE2EEESG_S1I_JEEENS4_5SM1004TMEM4LOAD26SM100_TMEM_LOAD_32dp32b32xESY_S18_NS4_39AutoVectorizingCopyWithAssumedAlignmentILi128EEENS4_14SM90_TMA_STOREES18_S1U_S1U_EEEvvEEEEvNT_6ParamsE)
	.align		4
        /*000c*/ 	.word	index@(__assertfail)
	.align		4
        /*0010*/ 	.word	0x00000000
	.align		4
        /*0014*/ 	.word	0xfffffffe
	.align		4
        /*0018*/ 	.word	0x00000000
	.align		4
        /*001c*/ 	.word	0xfffffffd
	.align		4
        /*0020*/ 	.word	0x00000000
	.align		4
        /*0024*/ 	.word	0xfffffffc


//--------------------- .nv.constant4             --------------------------
	.section	.nv.constant4,"a",@progbits
	.align	8
	.align		8
.nv.constant4:
        /*0000*/ 	.dword	__assertfail
	.align		8
        /*0008*/ 	.dword	__unnamed_1
	.align		8
        /*0010*/ 	.dword	__unnamed_2
	.align		8
        /*0018*/ 	.dword	_ZN40_INTERNAL_c2fcd9d6_4_k_cu_299be666_276264cuda3std3__45__cpo5beginE
	.align		8
        /*0020*/ 	.dword	_ZN40_INTERNAL_c2fcd9d6_4_k_cu_299be666_276264cuda3std3__45__cpo3endE
	.align		8
        /*0028*/ 	.dword	_ZN40_INTERNAL_c2fcd9d6_4_k_cu_299be666_276264cuda3std3__45__cpo6cbeginE
	.align		8
        /*0030*/ 	.dword	_ZN40_INTERNAL_c2fcd9d6_4_k_cu_299be666_276264cuda3std3__45__cpo4cendE
	.align		8
        /*0038*/ 	.dword	_ZN40_INTERNAL_c2fcd9d6_4_k_cu_299be666_276264cuda3std3__442_GLOBAL__N__c2fcd9d6_4_k_cu_299be666_276266ignoreE
	.align		8
        /*0040*/ 	.dword	_ZN40_INTERNAL_c2fcd9d6_4_k_cu_299be666_276264cuda3std3__419piecewise_constructE
	.align		8
        /*0048*/ 	.dword	_ZN40_INTERNAL_c2fcd9d6_4_k_cu_299be666_276264cuda3std3__48in_placeE
	.align		8
        /*0050*/ 	.dword	_ZN40_INTERNAL_c2fcd9d6_4_k_cu_299be666_276264cuda3std6ranges3__45__cpo4swapE
	.align		8
        /*0058*/ 	.dword	_ZN40_INTERNAL_c2fcd9d6_4_k_cu_299be666_276264cuda3std6ranges3__45__cpo9iter_moveE
	.align		8
        /*0060*/ 	.dword	_ZN40_INTERNAL_c2fcd9d6_4_k_cu_299be666_276264cute7productE
	.align		8
        /*0068*/ 	.dword	_ZN40_INTERNAL_c2fcd9d6_4_k_cu_299be666_276264cute1_E
	.align		8
        /*0070*/ 	.dword	$str$25
	.align		8
        /*0078*/ 	.dword	$str$26
	.align		8
        /*0080*/ 	.dword	$str$27
	.align		8
        /*0088*/ 	.dword	$str$28


//--------------------- .text._ZN7cutlass13device_kernelINS_4gemm6kernel13GemmUniversalIN4cute5tupleIJiiiiEEENS1_10collective13CollectiveMmaINS1_35MainloopSm100TmaUmmaWarpSpecializedILi3ELi2ELi4ENS5_IJNS4_1CILi1EEESB_SB_EEEEENS5_IJNSA_ILi128EEESE_NSA_ILi32EEEEEENS_6half_tENS5_IJlSB_lEEESH_SI_NS4_8TiledMMAINS4_8MMA_AtomIJNS4_20SM100_MMA_F16BF16_SSISH_SH_fLi128ELi128ELNS4_4UMMA5MajorE0ELSN_0ELNSM_7ScaleInE0ELSO_0EEEEEENS4_6LayoutISC_NS5_IJNSA_ILi0EEESS_SS_EEEEENS5_IJNS4_10UnderscoreESV_SV_EEEEENS4_13SM90_TMA_LOADENS4_14ComposedLayoutINS4_7SwizzleILi2ELi4ELi3EEENS4_18smem_ptr_flag_bitsILi16EEENSR_INS5_IJNSA_ILi8EEESF_EEENS5_IJSF_SB_EEEEEEEvNS4_8identityESY_S18_vS19_EENS_8epilogue10collective18CollectiveEpilogueINS1B_23Sm100TmaWarpSpecializedILi4ELi2ELi32ELb1ELb0EEEJSG_NS5_IJNSR_ISE_SB_EENSR_ISF_SB_EEEEESH_SI_SH_SI_NS1B_6fusion15FusionCallbacksIS1F_NS1J_17LinearCombinationISH_fSH_fLNS_15FloatRoundStyleE2EEESG_S1I_JEEENS4_5SM1004TMEM4LOAD26SM100_TMEM_LOAD_32dp32b32xESY_S18_NS4_39AutoVectorizingCopyWithAssumedAlignmentILi128EEENS4_14SM90_TMA_STOREES18_S1U_S1U_EEEvvEEEEvNT_6ParamsE --------------------------
	.section	.text._ZN7cutlass13device_kernelINS_4gemm6kernel13GemmUniversalIN4cute5tupleIJiiiiEEENS1_10collective13CollectiveMmaINS1_35MainloopSm100TmaUmmaWarpSpecializedILi3ELi2ELi4ENS5_IJNS4_1CILi1EEESB_SB_EEEEENS5_IJNSA_ILi128EEESE_NSA_ILi32EEEEEENS_6half_tENS5_IJlSB_lEEESH_SI_NS4_8TiledMMAINS4_8MMA_AtomIJNS4_20SM100_MMA_F16BF16_SSISH_SH_fLi128ELi128ELNS4_4UMMA5MajorE0ELSN_0ELNSM_7ScaleInE0ELSO_0EEEEEENS4_6LayoutISC_NS5_IJNSA_ILi0EEESS_SS_EEEEENS5_IJNS4_10UnderscoreESV_SV_EEEEENS4_13SM90_TMA_LOADENS4_14ComposedLayoutINS4_7SwizzleILi2ELi4ELi3EEENS4_18smem_ptr_flag_bitsILi16EEENSR_INS5_IJNSA_ILi8EEESF_EEENS5_IJSF_SB_EEEEEEEvNS4_8identityESY_S18_vS19_EENS_8epilogue10collective18CollectiveEpilogueINS1B_23Sm100TmaWarpSpecializedILi4ELi2ELi32ELb1ELb0EEEJSG_NS5_IJNSR_ISE_SB_EENSR_ISF_SB_EEEEESH_SI_SH_SI_NS1B_6fusion15FusionCallbacksIS1F_NS1J_17LinearCombinationISH_fSH_fLNS_15FloatRoundStyleE2EEESG_S1I_JEEENS4_5SM1004TMEM4LOAD26SM100_TMEM_LOAD_32dp32b32xESY_S18_NS4_39AutoVectorizingCopyWithAssumedAlignmentILi128EEENS4_14SM90_TMA_STOREES18_S1U_S1U_EEEvvEEEEvNT_6ParamsE,"ax",@progbits
	.align	128
.text._ZN7cutlass13device_kernelINS_4gemm6kernel13GemmUniversalIN4cute5tupleIJiiiiEEENS1_10collective13CollectiveMmaINS1_35MainloopSm100TmaUmmaWarpSpecializedILi3ELi2ELi4ENS5_IJNS4_1CILi1EEESB_SB_EEEEENS5_IJNSA_ILi128EEESE_NSA_ILi32EEEEEENS_6half_tENS5_IJlSB_lEEESH_SI_NS4_8TiledMMAINS4_8MMA_AtomIJNS4_20SM100_MMA_F16BF16_SSISH_SH_fLi128ELi128ELNS4_4UMMA5MajorE0ELSN_0ELNSM_7ScaleInE0ELSO_0EEEEEENS4_6LayoutISC_NS5_IJNSA_ILi0EEESS_SS_EEEEENS5_IJNS4_10UnderscoreESV_SV_EEEEENS4_13SM90_TMA_LOADENS4_14ComposedLayoutINS4_7SwizzleILi2ELi4ELi3EEENS4_18smem_ptr_flag_bitsILi16EEENSR_INS5_IJNSA_ILi8EEESF_EEENS5_IJSF_SB_EEEEEEEvNS4_8identityESY_S18_vS19_EENS_8epilogue10collective18CollectiveEpilogueINS1B_23Sm100TmaWarpSpecializedILi4ELi2ELi32ELb1ELb0EEEJSG_NS5_IJNSR_ISE_SB_EENSR_ISF_SB_EEEEESH_SI_SH_SI_NS1B_6fusion15FusionCallbacksIS1F_NS1J_17LinearCombinationISH_fSH_fLNS_15FloatRoundStyleE2EEESG_S1I_JEEENS4_5SM1004TMEM4LOAD26SM100_TMEM_LOAD_32dp32b32xESY_S18_NS4_39AutoVectorizingCopyWithAssumedAlignmentILi128EEENS4_14SM90_TMA_STOREES18_S1U_S1U_EEEvvEEEEvNT_6ParamsE:
        .type           _ZN7cutlass13device_kernelINS_4gemm6kernel13GemmUniversalIN4cute5tupleIJiiiiEEENS1_10collective13CollectiveMmaINS1_35MainloopSm100TmaUmmaWarpSpecializedILi3ELi2ELi4ENS5_IJNS4_1CILi1EEESB_SB_EEEEENS5_IJNSA_ILi128EEESE_NSA_ILi32EEEEEENS_6half_tENS5_IJlSB_lEEESH_SI_NS4_8TiledMMAINS4_8MMA_AtomIJNS4_20SM100_MMA_F16BF16_SSISH_SH_fLi128ELi128ELNS4_4UMMA5MajorE0ELSN_0ELNSM_7ScaleInE0ELSO_0EEEEEENS4_6LayoutISC_NS5_IJNSA_ILi0EEESS_SS_EEEEENS5_IJNS4_10UnderscoreESV_SV_EEEEENS4_13SM90_TMA_LOADENS4_14ComposedLayoutINS4_7SwizzleILi2ELi4ELi3EEENS4_18smem_ptr_flag_bitsILi16EEENSR_INS5_IJNSA_ILi8EEESF_EEENS5_IJSF_SB_EEEEEEEvNS4_8identityESY_S18_vS19_EENS_8epilogue10collective18CollectiveEpilogueINS1B_23Sm100TmaWarpSpecializedILi4ELi2ELi32ELb1ELb0EEEJSG_NS5_IJNSR_ISE_SB_EENSR_ISF_SB_EEEEESH_SI_SH_SI_NS1B_6fusion15FusionCallbacksIS1F_NS1J_17LinearCombinationISH_fSH_fLNS_15FloatRoundStyleE2EEESG_S1I_JEEENS4_5SM1004TMEM4LOAD26SM100_TMEM_LOAD_32dp32b32xESY_S18_NS4_39AutoVectorizingCopyWithAssumedAlignmentILi128EEENS4_14SM90_TMA_STOREES18_S1U_S1U_EEEvvEEEEvNT_6ParamsE,@function
        .size           _ZN7cutlass13device_kernelINS_4gemm6kernel13GemmUniversalIN4cute5tupleIJiiiiEEENS1_10collective13CollectiveMmaINS1_35MainloopSm100TmaUmmaWarpSpecializedILi3ELi2ELi4ENS5_IJNS4_1CILi1EEESB_SB_EEEEENS5_IJNSA_ILi128EEESE_NSA_ILi32EEEEEENS_6half_tENS5_IJlSB_lEEESH_SI_NS4_8TiledMMAINS4_8MMA_AtomIJNS4_20SM100_MMA_F16BF16_SSISH_SH_fLi128ELi128ELNS4_4UMMA5MajorE0ELSN_0ELNSM_7ScaleInE0ELSO_0EEEEEENS4_6LayoutISC_NS5_IJNSA_ILi0EEESS_SS_EEEEENS5_IJNS4_10UnderscoreESV_SV_EEEEENS4_13SM90_TMA_LOADENS4_14ComposedLayoutINS4_7SwizzleILi2ELi4ELi3EEENS4_18smem_ptr_flag_bitsILi16EEENSR_INS5_IJNSA_ILi8EEESF_EEENS5_IJSF_SB_EEEEEEEvNS4_8identityESY_S18_vS19_EENS_8epilogue10collective18CollectiveEpilogueINS1B_23Sm100TmaWarpSpecializedILi4ELi2ELi32ELb1ELb0EEEJSG_NS5_IJNSR_ISE_SB_EENSR_ISF_SB_EEEEESH_SI_SH_SI_NS1B_6fusion15FusionCallbacksIS1F_NS1J_17LinearCombinationISH_fSH_fLNS_15FloatRoundStyleE2EEESG_S1I_JEEENS4_5SM1004TMEM4LOAD26SM100_TMEM_LOAD_32dp32b32xESY_S18_NS4_39AutoVectorizingCopyWithAssumedAlignmentILi128EEENS4_14SM90_TMA_STOREES18_S1U_S1U_EEEvvEEEEvNT_6ParamsE,(.L_x_173 - _ZN7cutlass13device_kernelINS_4gemm6kernel13GemmUniversalIN4cute5tupleIJiiiiEEENS1_10collective13CollectiveMmaINS1_35MainloopSm100TmaUmmaWarpSpecializedILi3ELi2ELi4ENS5_IJNS4_1CILi1EEESB_SB_EEEEENS5_IJNSA_ILi128EEESE_NSA_ILi32EEEEEENS_6half_tENS5_IJlSB_lEEESH_SI_NS4_8TiledMMAINS4_8MMA_AtomIJNS4_20SM100_MMA_F16BF16_SSISH_SH_fLi128ELi128ELNS4_4UMMA5MajorE0ELSN_0ELNSM_7ScaleInE0ELSO_0EEEEEENS4_6LayoutISC_NS5_IJNSA_ILi0EEESS_SS_EEEEENS5_IJNS4_10UnderscoreESV_SV_EEEEENS4_13SM90_TMA_LOADENS4_14ComposedLayoutINS4_7SwizzleILi2ELi4ELi3EEENS4_18smem_ptr_flag_bitsILi16EEENSR_INS5_IJNSA_ILi8EEESF_EEENS5_IJSF_SB_EEEEEEEvNS4_8identityESY_S18_vS19_EENS_8epilogue10collective18CollectiveEpilogueINS1B_23Sm100TmaWarpSpecializedILi4ELi2ELi32ELb1ELb0EEEJSG_NS5_IJNSR_ISE_SB_EENSR_ISF_SB_EEEEESH_SI_SH_SI_NS1B_6fusion15FusionCallbacksIS1F_NS1J_17LinearCombinationISH_fSH_fLNS_15FloatRoundStyleE2EEESG_S1I_JEEENS4_5SM1004TMEM4LOAD26SM100_TMEM_LOAD_32dp32b32xESY_S18_NS4_39AutoVectorizingCopyWithAssumedAlignmentILi128EEENS4_14SM90_TMA_STOREES18_S1U_S1U_EEEvvEEEEvNT_6ParamsE)
        .other          _ZN7cutlass13device_kernelINS_4gemm6kernel13GemmUniversalIN4cute5tupleIJiiiiEEENS1_10collective13CollectiveMmaINS1_35MainloopSm100TmaUmmaWarpSpecializedILi3ELi2ELi4ENS5_IJNS4_1CILi1EEESB_SB_EEEEENS5_IJNSA_ILi128EEESE_NSA_ILi32EEEEEENS_6half_tENS5_IJlSB_lEEESH_SI_NS4_8TiledMMAINS4_8MMA_AtomIJNS4_20SM100_MMA_F16BF16_SSISH_SH_fLi128ELi128ELNS4_4UMMA5MajorE0ELSN_0ELNSM_7ScaleInE0ELSO_0EEEEEENS4_6LayoutISC_NS5_IJNSA_ILi0EEESS_SS_EEEEENS5_IJNS4_10UnderscoreESV_SV_EEEEENS4_13SM90_TMA_LOADENS4_14ComposedLayoutINS4_7SwizzleILi2ELi4ELi3EEENS4_18smem_ptr_flag_bitsILi16EEENSR_INS5_IJNSA_ILi8EEESF_EEENS5_IJSF_SB_EEEEEEEvNS4_8identityESY_S18_vS19_EENS_8epilogue10collective18CollectiveEpilogueINS1B_23Sm100TmaWarpSpecializedILi4ELi2ELi32ELb1ELb0EEEJSG_NS5_IJNSR_ISE_SB_EENSR_ISF_SB_EEEEESH_SI_SH_SI_NS1B_6fusion15FusionCallbacksIS1F_NS1J_17LinearCombinationISH_fSH_fLNS_15FloatRoundStyleE2EEESG_S1I_JEEENS4_5SM1004TMEM4LOAD26SM100_TMEM_LOAD_32dp32b32xESY_S18_NS4_39AutoVectorizingCopyWithAssumedAlignmentILi128EEENS4_14SM90_TMA_STOREES18_S1U_S1U_EEEvvEEEEvNT_6ParamsE,@"STO_CUDA_ENTRY STV_DEFAULT"
_ZN7cutlass13device_kernelINS_4gemm6kernel13GemmUniversalIN4cute5tupleIJiiiiEEENS1_10collective13CollectiveMmaINS1_35MainloopSm100TmaUmmaWarpSpecializedILi3ELi2ELi4ENS5_IJNS4_1CILi1EEESB_SB_EEEEENS5_IJNSA_ILi128EEESE_NSA_ILi32EEEEEENS_6half_tENS5_IJlSB_lEEESH_SI_NS4_8TiledMMAINS4_8MMA_AtomIJNS4_20SM100_MMA_F16BF16_SSISH_SH_fLi128ELi128ELNS4_4UMMA5MajorE0ELSN_0ELNSM_7ScaleInE0ELSO_0EEEEEENS4_6LayoutISC_NS5_IJNSA_ILi0EEESS_SS_EEEEENS5_IJNS4_10UnderscoreESV_SV_EEEEENS4_13SM90_TMA_LOADENS4_14ComposedLayoutINS4_7SwizzleILi2ELi4ELi3EEENS4_18smem_ptr_flag_bitsILi16EEENSR_INS5_IJNSA_ILi8EEESF_EEENS5_IJSF_SB_EEEEEEEvNS4_8identityESY_S18_vS19_EENS_8epilogue10collective18CollectiveEpilogueINS1B_23Sm100TmaWarpSpecializedILi4ELi2ELi32ELb1ELb0EEEJSG_NS5_IJNSR_ISE_SB_EENSR_ISF_SB_EEEEESH_SI_SH_SI_NS1B_6fusion15FusionCallbacksIS1F_NS1J_17LinearCombinationISH_fSH_fLNS_15FloatRoundStyleE2EEESG_S1I_JEEENS4_5SM1004TMEM4LOAD26SM100_TMEM_LOAD_32dp32b32xESY_S18_NS4_39AutoVectorizingCopyWithAssumedAlignmentILi128EEENS4_14SM90_TMA_STOREES18_S1U_S1U_EEEvvEEEEvNT_6ParamsE:
[----:B------:R-:W1:Y:S01]  /*0000*/  LDC R1, c[0x0][0x37c] ;  /* 0x0000df00ff017b82 */ /* 0x000e620000000800 */
[----:B------:R-:W2:Y:S01]  /*0010*/  S2R R101, SR_TID.X ;  /* 0x0000000000657919 */ /* 0x000ea20000002100 */
[----:B------:R-:W3:Y:S01]  /*0020*/  LDCU.64 UR4, c[0x0][0x890] ;  /* 0x00011200ff0477ac */ /* 0x000ee20008000a00 */
[----:B------:R-:W-:Y:S02]  /*0030*/  PRMT R88, RZ, 0x7610, R88 ;  /* 0x00007610ff587816 */ /* 0x000fe40000000058 */
[----:B------:R-:W-:Y:S01]  /*0040*/  ELECT P5, URZ, PT ;  /* 0x0000000000ff782f */ /* 0x000fe200038a0000 */
[----:B------:R-:W4:Y:S01]  /*0050*/  LDCU.64 UR46, c[0x0][0x358] ;  /* 0x00006b00ff2e77ac */ /* 0x000f220008000a00 */
[----:B---3--:R-:W-:-:S04]  /*0060*/  UISETP.NE.U32.AND UP0, UPT, UR4, URZ, UPT ;  /* 0x000000ff0400728c */ /* 0x008fc8000bf05070 */
[----:B------:R-:W-:Y:S01]  /*0070*/  UISETP.NE.AND.EX UP0, UPT, UR5, URZ, UPT, UP0 ;  /* 0x000000ff0500728c */ /* 0x000fe2000bf05300 */
[----:B--2---:R-:W-:-:S05]  /*0080*/  SHF.R.U32.HI R92, RZ, 0x5, R101 ;  /* 0x00000005ff5c7819 */ /* 0x004fca0000011665 */
[----:B------:R-:W2:Y:S02]  /*0090*/  SHFL.IDX PT, R0, R92, RZ, 0x1f ;  /* 0x00001fff5c007589 */ /* 0x000ea400000e0000 */
[----:B--2---:R-:W-:Y:S01]  /*00a0*/  R2UR UR8, R0 ;  /* 0x00000000000872ca */ /* 0x004fe200000e0000 */
[----:B-1--4-:R-:W-:-:S14]  /*00b0*/  BRA.U UP0, `(.L_x_0) ;  /* 0x00000001002c7547 */ /* 0x012fdc000b800000 */
[----:B------:R-:W1:Y:S02]  /*00c0*/  LDCU.64 UR6, c[0x0][0x888] ;  /* 0x00011100ff0677ac */ /* 0x000e640008000a00 */
[----:B-1----:R-:W-:-:S04]  /*00d0*/  UISETP.NE.U32.AND UP0, UPT, UR6, URZ, UPT ;  /* 0x000000ff0600728c */ /* 0x002fc8000bf05070 */
[----:B------:R-:W-:-:S09]  /*00e0*/  UISETP.NE.AND.EX UP0, UPT, UR7, URZ, UPT, UP0 ;  /* 0x000000ff0700728c */ /* 0x000fd2000bf05300 */
[----:B------:R-:W-:Y:S05]  /*00f0*/  BRA.U !UP0, `(.L_x_1) ;  /* 0x0000000108107547 */ /* 0x000fea000b800000 */
[----:B------:R-:W1:Y:S02]  /*0100*/  LDC.64 R2, c[0x0][0x888] ;  /* 0x00022200ff027b82 */ /* 0x000e640000000a00 */
[----:B-1----:R1:W5:Y:S01]  /*0110*/  LDG.E R49, desc[UR46][R2.64] ;  /* 0x0000002e02317981 */ /* 0x002362000c1e1900 */
[----:B------:R-:W-:Y:S01]  /*0120*/  HFMA2 R88, -RZ, RZ, 0, 5.9604644775390625e-08 ;  /* 0x00000001ff587431 */ /* 0x000fe200000001ff */
[----:B------:R-:W-:Y:S05]  /*0130*/  BRA `(.L_x_0) ;  /* 0x00000000000c7947 */ /* 0x000fea0003800000 */
.L_x_1:
[----:B------:R-:W1:Y:S01]  /*0140*/  LDCU UR6, c[0x0][0x880] ;  /* 0x00011000ff0677ac */ /* 0x000e620008000800 */
[----:B------:R-:W-:Y:S01]  /*0150*/  HFMA2 R88, -RZ, RZ, 0, 5.9604644775390625e-08 ;  /* 0x00000001ff587431 */ /* 0x000fe200000001ff */
[----:B-1----:R-:W-:-:S07]  /*0160*/  MOV R49, UR6 ;  /* 0x0000000600317c02 */ /* 0x002fce0008000f00 */
.L_x_0:
[----:B------:R-:W2:Y:S02]  /*0170*/  LDCU.64 UR6, c[0x0][0x8b0] ;  /* 0x00011600ff0677ac */ /* 0x000ea40008000a00 */
[----:B--2---:R-:W-:-:S04]  /*0180*/  UISETP.NE.U32.AND UP0, UPT, UR6, URZ, UPT ;  /* 0x000000ff0600728c */ /* 0x004fc8000bf05070 */
[----:B------:R-:W-:-:S09]  /*0190*/  UISETP.NE.AND.EX UP0, UPT, UR7, URZ, UPT, UP0 ;  /* 0x000000ff0700728c */ /* 0x000fd2000bf05300 */
[----:B------:R-:W-:Y:S05]  /*01a0*/  BRA.U UP0, `(.L_x_2) ;  /* 0x0000000100247547 */ /* 0x000fea000b800000 */
[----:B------:R-:W2:Y:S02]  /*01b0*/  LDCU.64 UR6, c[0x0][0x8a8] ;  /* 0x00011500ff0677ac */ /* 0x000ea40008000a00 */
[----:B--2---:R-:W-:-:S04]  /*01c0*/  UISETP.NE.U32.AND UP0, UPT, UR6, URZ, UPT ;  /* 0x000000ff0600728c */ /* 0x004fc8000bf05070 */
[----:B------:R-:W-:-:S09]  /*01d0*/  UISETP.NE.AND.EX UP0, UPT, UR7, URZ, UPT, UP0 ;  /* 0x000000ff0700728c */ /* 0x000fd2000bf05300 */
[----:B------:R-:W-:Y:S05]  /*01e0*/  BRA.U !UP0, `(.L_x_3) ;  /* 0x00000001080c7547 */ /* 0x000fea000b800000 */
[----:B-1----:R-:W1:Y:S02]  /*01f0*/  LDC.64 R2, c[0x0][0x8a8] ;  /* 0x00022a00ff027b82 */ /* 0x002e640000000a00 */
[----:B-1----:R2:W5:Y:S01]  /*0200*/  LDG.E R47, desc[UR46][R2.64] ;  /* 0x0000002e022f7981 */ /* 0x002562000c1e1900 */
[----:B------:R-:W-:Y:S05]  /*0210*/  BRA `(.L_x_2) ;  /* 0x0000000000087947 */ /* 0x000fea0003800000 */
.L_x_3:
[----:B------:R-:W2:Y:S02]  /*0220*/  LDCU UR6, c[0x0][0x8a0] ;  /* 0x00011400ff0677ac */ /* 0x000ea40008000800 */
[----:B--2---:R-:W-:Y:S02]  /*0230*/  MOV R47, UR6 ;  /* 0x00000006002f7c02 */ /* 0x004fe40008000f00 */
.L_x_2:
[----:B------:R-:W-:Y:S01]  /*0240*/  IMAD.U32 R0, RZ, RZ, UR8 ;  /* 0x00000008ff007e24 */ /* 0x000fe2000f8e00ff */
[----:B------:R-:W-:Y:S04]  /*0250*/  BSSY.RECONVERGENT B0, `(.L_x_4) ;  /* 0x000000c000007945 */ /* 0x000fe80003800200 */
[C---:B------:R-:W-:Y:S02]  /*0260*/  ISETP.NE.OR P1, PT, R0.reuse, 0x1, !P5 ;  /* 0x000000010000780c */ /* 0x040fe40006f25670 */
[----:B------:R-:W-:-:S11]  /*0270*/  ISETP.NE.OR P0, PT, R0, 0x3, !P5 ;  /* 0x000000030000780c */ /* 0x000fd60006f05670 */
[----:B------:R-:W-:Y:S05]  /*0280*/  @P1 BRA `(.L_x_5) ;  /* 0x0000000000201947 */ /* 0x000fea0003800000 */
[----:B------:R-:W3:Y:S02]  /*0290*/  LDCU.64 UR6, c[0x0][0x348] ;  /* 0x00006900ff0677ac */ /* 0x000ee40008000a00 */
[----:B---3--:R-:W-:Y:S02]  /*02a0*/  UIADD3 UR10, UP1, UPT, UR6, 0x80, URZ ;  /* 0x00000080060a7890 */ /* 0x008fe4000ff3e0ff */
[----:B------:R-:W-:Y:S02]  /*02b0*/  UIADD3 UR6, UP0, UPT, UR6, 0x180, URZ ;  /* 0x0000018006067890 */ /* 0x000fe4000ff1e0ff */
[----:B------:R-:W-:Y:S02]  /*02c0*/  UIADD3.X UR11, UPT, UPT, URZ, UR7, URZ, UP1, !UPT ;  /* 0x00000007ff0b7290 */ /* 0x000fe40008ffe4ff */
[----:B------:R-:W-:-:S07]  /*02d0*/  UIADD3.X UR7, UPT, UPT, URZ, UR7, URZ, UP0, !UPT ;  /* 0x00000007ff077290 */ /* 0x000fce00087fe4ff */
[----:B------:R3:W-:Y:S02]  /*02e0*/  UTMACCTL.PF [UR10] ;  /* 0x000000000a0079b9 */ /* 0x0007e40008040000 */
[----:B------:R3:W-:Y:S02]  /*02f0*/  UTMACCTL.PF [UR6] ;  /* 0x00000000060079b9 */ /* 0x0007e40008040000 */
[----:B---3--:R-:W-:Y:S01]  /*0300*/  NOP ;  /* 0x0000000000007918 */ /* 0x008fe20000000000 */
.L_x_5:
[----:B------:R-:W-:Y:S05]  /*0310*/  BSYNC.RECONVERGENT B0 ;  /* 0x0000000000007941 */ /* 0x000fea0003800200 */
.L_x_4:
[----:B------:R-:W-:Y:S04]  /*0320*/  BSSY.RECONVERGENT B0, `(.L_x_6) ;  /* 0x000000a000007945 */ /* 0x000fe80003800200 */
        /* <DEDUP_REMOVED lines=9> */
.L_x_7:
[----:B------:R-:W-:Y:S05]  /*03c0*/  BSYNC.RECONVERGENT B0 ;  /* 0x0000000000007941 */ /* 0x000fea0003800200 */
.L_x_6:
[----:B------:R-:W3:Y:S01]  /*03d0*/  LDCU.64 UR6, c[0x0][0x888] ;  /* 0x00011100ff0677ac */ /* 0x000ee20008000a00 */
[----:B------:R-:W-:Y:S02]  /*03e0*/  UISETP.EQ.U32.AND UP1, UPT, UR4, URZ, UPT ;  /* 0x000000ff0400728c */ /* 0x000fe4000bf22070 */
[----:B------:R-:W-:Y:S02]  /*03f0*/  UPLOP3.LUT UP2, UPT, UPT, UPT, UPT, 0x80, 0x8 ;  /* 0x000000000008789c */ /* 0x000fe40003f4f070 */
[----:B---3--:R-:W-:-:S04]  /*0400*/  UISETP.NE.U32.AND UP0, UPT, UR6, URZ, UPT ;  /* 0x000000ff0600728c */ /* 0x008fc8000bf05070 */
[----:B------:R-:W-:-:S04]  /*0410*/  UISETP.NE.AND.EX UP0, UPT, UR7, URZ, UPT, UP0 ;  /* 0x000000ff0700728c */ /* 0x000fc8000bf05300 */
[----:B------:R-:W-:-:S04]  /*0420*/  UISETP.EQ.OR.EX UP3, UPT, UR5, URZ, !UP0, UP1 ;  /* 0x000000ff0500728c */ /* 0x000fc8000c762710 */
[----:B------:R-:W-:-:S05]  /*0430*/  UP2UR UR50, UPR, URZ, 0x8 ;  /* 0x00000008ff327883 */ /* 0x000fca0008000000 */
[----:B------:R-:W-:Y:S07]  /*0440*/  BRA.U !UP3, `(.L_x_8) ;  /* 0x000000010b207547 */ /* 0x000fee000b800000 */
[----:B------:R-:W-:Y:S01]  /*0450*/  UISETP.NE.U32.AND UP2, UPT, UR4, URZ, UPT ;  /* 0x000000ff0400728c */ /* 0x000fe2000bf45070 */
[----:B-----5:R-:W-:Y:S01]  /*0460*/  FSETP.NEU.AND P0, PT, R49, RZ, PT ;  /* 0x000000ff3100720b */ /* 0x020fe20003f0d000 */
[----:B------:R-:W-:Y:S02]  /*0470*/  USEL UR4, URZ, 0xffffffff, UP0 ;  /* 0xffffffffff047887 */ /* 0x000fe40008000000 */
[----:B------:R-:W-:-:S10]  /*0480*/  UISETP.NE.AND.EX UP2, UPT, UR5, URZ, UPT, UP2 ;  /* 0x000000ff0500728c */ /* 0x000fd4000bf45320 */
[----:B------:R-:W-:Y:S01]  /*0490*/  VOTEU.ANY UP1, P0 ;  /* 0x0000000000ff7886 */ /* 0x000fe20000020100 */
[----:B------:R-:W-:-:S04]  /*04a0*/  @!UP2 USEL UR4, URZ, 0xffffffff, UP1 ;  /* 0xffffffffff04a887 */ /* 0x000fc80008800000 */
[----:B------:R-:W-:-:S04]  /*04b0*/  ULOP3.LUT UR4, UR4, 0x1, URZ, 0xc0, !UPT ;  /* 0x0000000104047892 */ /* 0x000fc8000f8ec0ff */
[----:B------:R-:W-:-:S11]  /*04c0*/  UISETP.NE.U32.AND UP2, UPT, UR4, 0x1, UPT ;  /* 0x000000010400788c */ /* 0x000fd6000bf45070 */
.L_x_8:
[----:B-12---:R-:W1:Y:S01]  /*04d0*/  SHFL.IDX PT, R2, R92, RZ, 0x1f ;  /* 0x00001fff5c027589 */ /* 0x006e6200000e0000 */
[----:B------:R-:W-:-:S04]  /*04e0*/  UISETP.NE.AND UP1, UPT, UR8, 0x2, UPT ;  /* 0x000000020800788c */ /* 0x000fc8000bf25270 */
[----:B------:R-:W-:Y:S01]  /*04f0*/  USEL UR6, URZ, 0x1, UP1 ;  /* 0x00000001ff067887 */ /* 0x000fe20008800000 */
[----:B-1----:R-:W-:-:S13]  /*0500*/  ISETP.NE.AND P0, PT, R2, RZ, PT ;  /* 0x000000ff0200720c */ /* 0x002fda0003f05270 */
[----:B------:R-:W-:Y:S05]  /*0510*/  @P0 BRA `(.L_x_9) ;  /* 0x0000000000400947 */ /* 0x000fea0003800000 */
[----:B------:R-:W1:Y:S01]  /*0520*/  S2UR UR5, SR_CgaCtaId ;  /* 0x00000000000579c3 */ /* 0x000e620000008800 */
[----:B------:R-:W-:Y:S01]  /*0530*/  UMOV UR7, 0x400 ;  /* 0x0000040000077882 */ /* 0x000fe20000000000 */
[----:B------:R-:W-:Y:S01]  /*0540*/  UMOV UR4, 0x1 ;  /* 0x0000000100047882 */ /* 0x000fe20000000000 */
[----:B------:R-:W-:Y:S01]  /*0550*/  ELECT P0, URZ, PT ;  /* 0x0000000000ff782f */ /* 0x000fe20003800000 */
[----:B------:R-:W-:-:S04]  /*0560*/  UIADD3 UR10, UPT, UPT, -UR4, 0x100000, URZ ;  /* 0x00100000040a7890 */ /* 0x000fc8000fffe1ff */
[----:B------:R-:W-:Y:S02]  /*0570*/  USHF.L.U32 UR11, UR10, 0xb, URZ ;  /* 0x0000000b0a0b7899 */ /* 0x000fe400080006ff */
[----:B------:R-:W-:Y:S02]  /*0580*/  USHF.L.U32 UR10, UR10, 0x1, URZ ;  /* 0x000000010a0a7899 */ /* 0x000fe400080006ff */
[----:B-1----:R-:W-:Y:S01]  /*0590*/  ULEA UR5, UR5, UR7, 0x18 ;  /* 0x0000000705057291 */ /* 0x002fe2000f8ec0ff */
[----:B------:R-:W1:Y:S11]  /*05a0*/  FENCE.VIEW.ASYNC.S ;  /* 0x00000000000073c6 */ /* 0x000e760000000000 */
[----:B-1----:R1:W2:Y:S01]  /*05b0*/  SYNCS.EXCH.64 URZ, [UR5], UR10 ;  /* 0x0000000a05ff75b2 */ /* 0x0022a20008000100 */
[----:B------:R1:W3:Y:S01]  /*05c0*/  SYNCS.EXCH.64 URZ, [UR5+0x18], UR10 ;  /* 0x0000180a05ff75b2 */ /* 0x0002e20008000100 */
[----:B------:R1:W4:Y:S01]  /*05d0*/  SYNCS.EXCH.64 URZ, [UR5+0x8], UR10 ;  /* 0x0000080a05ff75b2 */ /* 0x0003220008000100 */
[----:B------:R1:W1:Y:S01]  /*05e0*/  SYNCS.EXCH.64 URZ, [UR5+0x20], UR10 ;  /* 0x0000200a05ff75b2 */ /* 0x0002620008000100 */
[----:B------:R1:W1:Y:S01]  /*05f0*/  SYNCS.EXCH.64 URZ, [UR5+0x10], UR10 ;  /* 0x0000100a05ff75b2 */ /* 0x0002620008000100 */
[----:B------:R1:W1:Y:S01]  /*0600*/  SYNCS.EXCH.64 URZ, [UR5+0x28], UR10 ;  /* 0x0000280a05ff75b2 */ /* 0x0002620008000100 */
[----:B------:R-:W-:Y:S01]  /*0610*/  NOP ;  /* 0x0000000000007918 */ /* 0x000fe20000000000 */
.L_x_9:
[----:B------:R-:W2:Y:S01]  /*0620*/  SHFL.IDX PT, R2, R92, RZ, 0x1f ;  /* 0x00001fff5c027589 */ /* 0x000ea200000e0000 */
[----:B------:R-:W-:Y:S01]  /*0630*/  NOP ;  /* 0x0000000000007918 */ /* 0x000fe20000000000 */
[----:B--2---:R-:W-:-:S13]  /*0640*/  ISETP.NE.AND P0, PT, R2, 0x1, PT ;  /* 0x000000010200780c */ /* 0x004fda0003f05270 */
[----:B------:R-:W-:Y:S05]  /*0650*/  @P0 BRA `(.L_x_10) ;  /* 0x0000000000580947 */ /* 0x000fea0003800000 */
[----:B------:R-:W2:Y:S01]  /*0660*/  S2UR UR7, SR_CgaCtaId ;  /* 0x00000000000779c3 */ /* 0x000ea20000008800 */
[----:B------:R-:W-:Y:S01]  /*0670*/  UMOV UR9, 0x400 ;  /* 0x0000040000097882 */ /* 0x000fe20000000000 */
[----:B-1----:R-:W-:Y:S01]  /*0680*/  UMOV UR5, 0x20 ;  /* 0x0000002000057882 */ /* 0x002fe20000000000 */
[----:B------:R-:W-:Y:S01]  /*0690*/  UMOV UR4, 0x80 ;  /* 0x0000008000047882 */ /* 0x000fe20000000000 */
[----:B------:R-:W-:-:S04]  /*06a0*/  UIADD3 UR10, UPT, UPT, -UR5, 0x100000, URZ ;  /* 0x00100000050a7890 */ /* 0x000fc8000fffe1ff */
[----:B------:R-:W-:Y:S02]  /*06b0*/  USHF.L.U32 UR11, UR10, 0xb, URZ ;  /* 0x0000000b0a0b7899 */ /* 0x000fe400080006ff */
[----:B------:R-:W-:Y:S02]  /*06c0*/  USHF.L.U32 UR10, UR10, 0x1, URZ ;  /* 0x000000010a0a7899 */ /* 0x000fe400080006ff */
[----:B------:R-:W-:-:S04]  /*06d0*/  UIADD3 UR4, UPT, UPT, -UR4, 0x100000, URZ ;  /* 0x0010000004047890 */ /* 0x000fc8000fffe1ff */
[----:B------:R-:W-:Y:S02]  /*06e0*/  USHF.L.U32 UR5, UR4, 0xb, URZ ;  /* 0x0000000b04057899 */ /* 0x000fe400080006ff */
[----:B------:R-:W-:Y:S01]  /*06f0*/  USHF.L.U32 UR4, UR4, 0x1, URZ ;  /* 0x0000000104047899 */ /* 0x000fe200080006ff */
[----:B------:R-:W-:Y:S01]  /*0700*/  ELECT P0, URZ, PT ;  /* 0x0000000000ff782f */ /* 0x000fe20003800000 */
[----:B--2---:R-:W-:Y:S01]  /*0710*/  ULEA UR7, UR7, UR9, 0x18 ;  /* 0x0000000907077291 */ /* 0x004fe2000f8ec0ff */
[----:B------:R-:W1:Y:S11]  /*0720*/  FENCE.VIEW.ASYNC.S ;  /* 0x00000000000073c6 */ /* 0x000e760000000000 */
[----:B-1----:R2:W1:Y:S01]  /*0730*/  SYNCS.EXCH.64 URZ, [UR7+0x30], UR10 ;  /* 0x0000300a07ff75b2 */ /* 0x0024620008000100 */
[----:B------:R2:W1:Y:S01]  /*0740*/  SYNCS.EXCH.64 URZ, [UR7+0x50], UR4 ;  /* 0x0000500407ff75b2 */ /* 0x0004620008000100 */
[----:B------:R2:W1:Y:S01]  /*0750*/  SYNCS.EXCH.64 URZ, [UR7+0x38], UR10 ;  /* 0x0000380a07ff75b2 */ /* 0x0004620008000100 */
[----:B------:R2:W1:Y:S01]  /*0760*/  SYNCS.EXCH.64 URZ, [UR7+0x58], UR4 ;  /* 0x0000580407ff75b2 */ /* 0x0004620008000100 */
[----:B------:R2:W1:Y:S01]  /*0770*/  SYNCS.EXCH.64 URZ, [UR7+0x40], UR10 ;  /* 0x0000400a07ff75b2 */ /* 0x0004620008000100 */
[----:B------:R2:W1:Y:S01]  /*0780*/  SYNCS.EXCH.64 URZ, [UR7+0x60], UR4 ;  /* 0x0000600407ff75b2 */ /* 0x0004620008000100 */
[----:B------:R2:W1:Y:S01]  /*0790*/  SYNCS.EXCH.64 URZ, [UR7+0x48], UR10 ;  /* 0x0000480a07ff75b2 */ /* 0x0004620008000100 */
[----:B------:R2:W1:Y:S02]  /*07a0*/  SYNCS.EXCH.64 URZ, [UR7+0x68], UR4 ;  /* 0x0000680407ff75b2 */ /* 0x0004640008000100 */
[----:B--2---:R-:W-:Y:S01]  /*07b0*/  NOP ;  /* 0x0000000000007918 */ /* 0x004fe20000000000 */
.L_x_10:
[----:B------:R-:W2:Y:S01]  /*07c0*/  SHFL.IDX PT, R2, R92, RZ, 0x1f ;  /* 0x00001fff5c027589 */ /* 0x000ea200000e0000 */
[----:B------:R-:W-:Y:S01]  /*07d0*/  NOP ;  /* 0x0000000000007918 */ /* 0x000fe20000000000 */
[----:B--2---:R-:W-:-:S13]  /*07e0*/  ISETP.NE.AND P0, PT, R2, 0x3, PT ;  /* 0x000000030200780c */ /* 0x004fda0003f05270 */
[----:B------:R-:W-:Y:S05]  /*07f0*/  @P0 BRA `(.L_x_11) ;  /* 0x0000000000300947 */ /* 0x000fea0003800000 */
[----:B-1----:R-:W1:Y:S01]  /*0800*/  S2UR UR5, SR_CgaCtaId ;  /* 0x00000000000579c3 */ /* 0x002e620000008800 */
        /* <DEDUP_REMOVED lines=8> */
[----:B-1----:R2:W1:Y:S01]  /*0890*/  SYNCS.EXCH.64 URZ, [UR5+0x70], UR10 ;  /* 0x0000700a05ff75b2 */ /* 0x0024620008000100 */
[----:B------:R2:W1:Y:S02]  /*08a0*/  SYNCS.EXCH.64 URZ, [UR5+0x78], UR10 ;  /* 0x0000780a05ff75b2 */ /* 0x0004640008000100 */
[----:B--2---:R-:W-:Y:S01]  /*08b0*/  NOP ;  /* 0x0000000000007918 */ /* 0x004fe20000000000 */
.L_x_11:
[----:B------:R-:W2:Y:S01]  /*08c0*/  SHFL.IDX PT, R2, R92, RZ, 0x1f ;  /* 0x00001fff5c027589 */ /* 0x000ea200000e0000 */
[----:B------:R-:W-:Y:S01]  /*08d0*/  NOP ;  /* 0x0000000000007918 */ /* 0x000fe20000000000 */
[----:B--2---:R-:W-:-:S13]  /*08e0*/  ISETP.NE.AND P0, PT, R2, 0x4, PT ;  /* 0x000000040200780c */ /* 0x004fda0003f05270 */
[----:B------:R-:W-:Y:S05]  /*08f0*/  @P0 BRA `(.L_x_12) ;  /* 0x00000000004c0947 */ /* 0x000fea0003800000 */
[----:B-1----:R-:W1:Y:S01]  /*0900*/  S2UR UR5, SR_CgaCtaId ;  /* 0x00000000000579c3 */ /* 0x002e620000008800 */
[----:B------:R-:W-:Y:S01]  /*0910*/  UMOV UR9, 0x100 ;  /* 0x0000010000097882 */ /* 0x000fe20000000000 */
[----:B------:R-:W-:Y:S01]  /*0920*/  UMOV UR7, 0x400 ;  /* 0x0000040000077882 */ /* 0x000fe20000000000 */
[----:B------:R-:W-:Y:S01]  /*0930*/  USEL UR9, UR9, 0xe0, UP2 ;  /* 0x000000e009097887 */ /* 0x000fe20009000000 */
[----:B------:R-:W-:Y:S01]  /*0940*/  UMOV UR4, 0x1 ;  /* 0x0000000100047882 */ /* 0x000fe20000000000 */
[----:B------:R-:W-:Y:S01]  /*0950*/  ELECT P0, URZ, PT ;  /* 0x0000000000ff782f */ /* 0x000fe20003800000 */
[----:B------:R-:W-:-:S04]  /*0960*/  UIADD3 UR10, UPT, UPT, -UR4, 0x100000, URZ ;  /* 0x00100000040a7890 */ /* 0x000fc8000fffe1ff */
[----:B------:R-:W-:Y:S02]  /*0970*/  USHF.L.U32 UR11, UR10, 0xb, URZ ;  /* 0x0000000b0a0b7899 */ /* 0x000fe400080006ff */
[----:B------:R-:W-:Y:S02]  /*0980*/  USHF.L.U32 UR10, UR10, 0x1, URZ ;  /* 0x000000010a0a7899 */ /* 0x000fe400080006ff */
[----:B------:R-:W-:-:S04]  /*0990*/  UIADD3 UR12, UPT, UPT, -UR9, 0x100000, URZ ;  /* 0x00100000090c7890 */ /* 0x000fc8000fffe1ff */
[----:B------:R-:W-:Y:S02]  /*09a0*/  USHF.L.U32 UR13, UR12, 0xb, URZ ;  /* 0x0000000b0c0d7899 */ /* 0x000fe400080006ff */
[----:B------:R-:W-:Y:S02]  /*09b0*/  USHF.L.U32 UR12, UR12, 0x1, URZ ;  /* 0x000000010c0c7899 */ /* 0x000fe400080006ff */
[----:B-1----:R-:W-:Y:S01]  /*09c0*/  ULEA UR5, UR5, UR7, 0x18 ;  /* 0x0000000705057291 */ /* 0x002fe2000f8ec0ff */
[----:B------:R-:W1:Y:S11]  /*09d0*/  FENCE.VIEW.ASYNC.S ;  /* 0x00000000000073c6 */ /* 0x000e760000000000 */
[----:B-1----:R2:W1:Y:S01]  /*09e0*/  SYNCS.EXCH.64 URZ, [UR5+0x80], UR10 ;  /* 0x0000800a05ff75b2 */ /* 0x0024620008000100 */
[----:B------:R2:W1:Y:S01]  /*09f0*/  SYNCS.EXCH.64 URZ, [UR5+0x90], UR12 ;  /* 0x0000900c05ff75b2 */ /* 0x0004620008000100 */
[----:B------:R2:W1:Y:S01]  /*0a00*/  SYNCS.EXCH.64 URZ, [UR5+0x88], UR10 ;  /* 0x0000880a05ff75b2 */ /* 0x0004620008000100 */
[----:B------:R2:W1:Y:S02]  /*0a10*/  SYNCS.EXCH.64 URZ, [UR5+0x98], UR12 ;  /* 0x0000980c05ff75b2 */ /* 0x0004640008000100 */
[----:B--2---:R-:W-:Y:S01]  /*0a20*/  NOP ;  /* 0x0000000000007918 */ /* 0x004fe20000000000 */
.L_x_12:
        /* <DEDUP_REMOVED lines=26> */
.L_x_13:
        /* <DEDUP_REMOVED lines=18> */
.L_x_14:
[----:B-1----:R-:W1:Y:S01]  /*0cf0*/  S2UR UR5, SR_CTAID.X ;  /* 0x00000000000579c3 */ /* 0x002e620000002500 */
[----:B------:R-:W-:-:S05]  /*0d00*/  CS2R.32 R87, SR_CgaSize ;  /* 0x0000000000577805 */ /* 0x000fca0000008a00 */
[----:B------:R-:W-:-:S05]  /*0d10*/  IMAD R87, R87, -0xa0, RZ ;  /* 0xffffff6057577824 */ /* 0x000fca00078e02ff */
[----:B------:R-:W-:-:S14]  /*0d20*/  R2UR UR9, R87 ;  /* 0x00000000570972ca */ /* 0x000fdc00000e0000 */
[----:B------:R-:W2:Y:S01]  /*0d30*/  LDCU UR9, c[0x0][UR9+0x2b0] ;  /* 0x00005600090977ac */ /* 0x000ea20008000800 */
[----:B------:R-:W-:Y:S01]  /*0d40*/  NOP ;  /* 0x0000000000007918 */ /* 0x000fe20000000000 */
[----:B------:R-:W-:-:S05]  /*0d50*/  CS2R.32 R87, SR_CgaSize ;  /* 0x0000000000577805 */ /* 0x000fca0000008a00 */
[----:B------:R-:W-:-:S05]  /*0d60*/  IMAD R87, R87, -0xa0, RZ ;  /* 0xffffff6057577824 */ /* 0x000fca00078e02ff */
[----:B------:R-:W-:-:S14]  /*0d70*/  R2UR UR7, R87 ;  /* 0x00000000570772ca */ /* 0x000fdc00000e0000 */
[----:B------:R-:W3:Y:S01]  /*0d80*/  LDCU UR7, c[0x0][UR7+0x2b4] ;  /* 0x00005680070777ac */ /* 0x000ee20008000800 */
[----:B------:R-:W4:Y:S08]  /*0d90*/  S2UR UR4, SR_CTAID.Y ;  /* 0x00000000000479c3 */ /* 0x000f300000002600 */
[----:B------:R-:W3:Y:S01]  /*0da0*/  LDC R10, c[0x0][0xb24] ;  /* 0x0002c900ff0a7b82 */ /* 0x000ee20000000800 */
[----:B-1----:R-:W-:-:S02]  /*0db0*/  I2FP.F32.U32 R87, UR5 ;  /* 0x0000000500577c45 */ /* 0x002fc40008201000 */
[----:B------:R-:W-:-:S05]  /*0dc0*/  CS2R.32 R3, SR_CgaSize ;  /* 0x0000000000037805 */ /* 0x000fca0000008a00 */
[----:B------:R-:W-:-:S06]  /*0dd0*/  IMAD R3, R3, -0xa0, RZ ;  /* 0xffffff6003037824 */ /* 0x000fcc00078e02ff */
[----:B------:R-:W1:Y:S01]  /*0de0*/  LDC R3, c[0x0][R3+0x2a0] ;  /* 0x0000a80003037b82 */ /* 0x000e620000000800 */
[----:B------:R-:W-:Y:S01]  /*0df0*/  MOV R15, UR5 ;  /* 0x00000005000f7c02 */ /* 0x000fe20008000f00 */
[----:B--2---:R-:W-:Y:S01]  /*0e00*/  FMUL R87, R87, UR9 ;  /* 0x0000000957577c20 */ /* 0x004fe20008400000 */
[----:B----4-:R-:W-:Y:S02]  /*0e10*/  I2FP.F32.U32 R86, UR4 ;  /* 0x0000000400567c45 */ /* 0x010fe40008201000 */
[----:B------:R-:W-:-:S05]  /*0e20*/  CS2R.32 R2, SR_CgaSize ;  /* 0x0000000000027805 */ /* 0x000fca0000008a00 */
[----:B------:R-:W-:-:S06]  /*0e30*/  IMAD R2, R2, -0xa0, RZ ;  /* 0xffffff6002027824 */ /* 0x000fcc00078e02ff */
[----:B------:R-:W2:Y:S01]  /*0e40*/  LDC R2, c[0x0][R2+0x2a4] ;  /* 0x0000a90002027b82 */ /* 0x000ea20000000800 */
[----:B------:R-:W-:Y:S01]  /*0e50*/  MOV R14, UR4 ;  /* 0x00000004000e7c02 */ /* 0x000fe20008000f00 */
[----:B------:R-:W4:Y:S01]  /*0e60*/  F2I.U32.TRUNC.NTZ R87, R87 ;  /* 0x0000005700577305 */ /* 0x000f22000020f000 */
[----:B---3--:R-:W-:-:S05]  /*0e70*/  FMUL R86, R86, UR7 ;  /* 0x0000000756567c20 */ /* 0x008fca0008400000 */
[----:B------:R-:W-:Y:S01]  /*0e80*/  BAR.SYNC.DEFER_BLOCKING 0x0 ;  /* 0x0000000000007b1d */ /* 0x000fe20000010000 */
[----:B------:R-:W-:-:S05]  /*0e90*/  ISETP.GE.AND P0, PT, R10, 0x1, PT ;  /* 0x000000010a00780c */ /* 0x000fca0003f06270 */
[----:B------:R-:W3:Y:S02]  /*0ea0*/  F2I.U32.TRUNC.NTZ R86, R86 ;  /* 0x0000005600567305 */ /* 0x000ee4000020f000 */
[----:B------:R-:W2:Y:S01]  /*0eb0*/  S2UR UR36, SR_CTAID.Z ;  /* 0x00000000002479c3 */ /* 0x000ea20000002700 */
[----:B----4-:R-:W-:-:S05]  /*0ec0*/  IADD3 R87, PT, PT, -R87, RZ, RZ ;  /* 0x000000ff57577210 */ /* 0x010fca0007ffe1ff */
[----:B-1----:R-:W-:Y:S01]  /*0ed0*/  IMAD R87, R3, R87, UR5 ;  /* 0x0000000503577e24 */ /* 0x002fe2000f8e0257 */
[----:B---3--:R-:W-:-:S05]  /*0ee0*/  IADD3 R86, PT, PT, -R86, RZ, RZ ;  /* 0x000000ff56567210 */ /* 0x008fca0007ffe1ff */
[----:B--2---:R-:W-:Y:S01]  /*0ef0*/  IMAD R86, R2, R86, UR4 ;  /* 0x0000000402567e24 */ /* 0x004fe2000f8e0256 */
[----:B------:R-:W-:Y:S06]  /*0f00*/  @!P0 BRA `(.L_x_15) ;  /* 0x0000000000b88947 */ /* 0x000fec0003800000 */
[----:B------:R-:W1:Y:S01]  /*0f10*/  LDC.64 R4, c[0x0][0xb18] ;  /* 0x0002c600ff047b82 */ /* 0x000e620000000a00 */
[----:B------:R-:W-:-:S07]  /*0f20*/  ISETP.NE.AND P0, PT, R10, 0x1, PT ;  /* 0x000000010a00780c */ /* 0x000fce0003f05270 */
[----:B------:R-:W2:Y:S08]  /*0f30*/  LDC R9, c[0x0][0xb0c] ;  /* 0x0002c300ff097b82 */ /* 0x000eb00000000800 */
[----:B------:R-:W3:Y:S08]  /*0f40*/  LDC R12, c[0x0][0x370] ;  /* 0x0000dc00ff0c7b82 */ /* 0x000ef00000000800 */
[----:B------:R-:W4:Y:S01]  /*0f50*/  LDC R11, c[0x0][0x374] ;  /* 0x0000dd00ff0b7b82 */ /* 0x000f220000000800 */
[----:B-1----:R-:W-:-:S07]  /*0f60*/  ISETP.NE.AND P1, PT, R4, 0x1, PT ;  /* 0x000000010400780c */ /* 0x002fce0003f25270 */
[----:B------:R-:W3:Y:S01]  /*0f70*/  LDC.64 R6, c[0x0][0xb10] ;  /* 0x0002c400ff067b82 */ /* 0x000ee20000000a00 */
[----:B--2---:R-:W-:-:S07]  /*0f80*/  ISETP.NE.AND P2, PT, R9, 0x1, PT ;  /* 0x000000010900780c */ /* 0x004fce0003f45270 */
[----:B------:R-:W1:Y:S08]  /*0f90*/  LDC R8, c[0x0][0xb20] ;  /* 0x0002c800ff087b82 */ /* 0x000e700000000800 */
[----:B------:R-:W2:Y:S01]  /*0fa0*/  LDC.64 R2, c[0x0][0xb28] ;  /* 0x0002ca00ff027b82 */ /* 0x000ea20000000a00 */
[----:B----4-:R-:W-:-:S04]  /*0fb0*/  IMAD.HI.U32 R13, R11, R5, RZ ;  /* 0x000000050b0d7227 */ /* 0x010fc800078e00ff */
[----:B------:R-:W-:-:S04]  /*0fc0*/  IMAD.HI.U32 R5, R14, R5, RZ ;  /* 0x000000050e057227 */ /* 0x000fc800078e00ff */
[----:B---3--:R-:W-:-:S05]  /*0fd0*/  IMAD.HI.U32 R16, R12, R6, RZ ;  /* 0x000000060c107227 */ /* 0x008fca00078e00ff */
[-C--:B------:R-:W-:Y:S01]  /*0fe0*/  @P2 SHF.R.U32.HI R12, RZ, R7.reuse, R16 ;  /* 0x00000007ff0c2219 */ /* 0x080fe20000011610 */
[----:B------:R-:W-:Y:S01]  /*0ff0*/  IMAD.HI.U32 R16, R15, R6, RZ ;  /* 0x000000060f107227 */ /* 0x000fe200078e00ff */
[-C--:B-1----:R-:W-:Y:S02]  /*1000*/  @P1 SHF.R.U32.HI R11, RZ, R8.reuse, R13 ;  /* 0x00000008ff0b1219 */ /* 0x082fe4000001160d */
[----:B------:R-:W-:Y:S02]  /*1010*/  SHF.R.U32.HI R5, RZ, R8, R5 ;  /* 0x00000008ff057219 */ /* 0x000fe40000011605 */
[----:B------:R-:W-:Y:S02]  /*1020*/  SHF.R.U32.HI R16, RZ, R7, R16 ;  /* 0x00000007ff107219 */ /* 0x000fe40000011610 */
[----:B------:R-:W-:Y:S01]  /*1030*/  SEL R5, R14, R5, !P1 ;  /* 0x000000050e057207 */ /* 0x000fe20004800000 */
[----:B--2---:R-:W-:Y:S01]  /*1040*/  IMAD.HI.U32 R13, R11, R2, RZ ;  /* 0x000000020b0d7227 */ /* 0x004fe200078e00ff */
[----:B------:R-:W-:-:S03]  /*1050*/  SEL R16, R15, R16, !P2 ;  /* 0x000000100f107207 */ /* 0x000fc60005000000 */
[----:B------:R-:W-:Y:S01]  /*1060*/  IMAD.HI.U32 R6, R12, R2, RZ ;  /* 0x000000020c067227 */ /* 0x000fe200078e00ff */
[----:B------:R-:W-:-:S04]  /*1070*/  @P0 SHF.R.U32.HI R11, RZ, R3, R13 ;  /* 0x00000003ff0b0219 */ /* 0x000fc8000001160d */
[----:B------:R-:W-:Y:S01]  /*1080*/  @P0 SHF.R.U32.HI R12, RZ, R3, R6 ;  /* 0x00000003ff0c0219 */ /* 0x000fe20000011606 */
[----:B------:R-:W-:-:S04]  /*1090*/  IMAD R11, R11, R10, RZ ;  /* 0x0000000a0b0b7224 */ /* 0x000fc800078e02ff */
[----:B------:R-:W-:Y:S01]  /*10a0*/  IMAD R6, R12, R10, RZ ;  /* 0x0000000a0c067224 */ /* 0x000fe200078e02ff */
[----:B------:R-:W-:-:S04]  /*10b0*/  ISETP.GE.AND P1, PT, R5, R11, PT ;  /* 0x0000000b0500720c */ /* 0x000fc80003f26270 */
[----:B------:R-:W-:Y:S01]  /*10c0*/  ISETP.GE.OR P1, PT, R16, R6, P1 ;  /* 0x000000061000720c */ /* 0x000fe20000f26670 */
[----:B------:R-:W-:-:S05]  /*10d0*/  IMAD.HI.U32 R6, R5, R2, RZ ;  /* 0x0000000205067227 */ /* 0x000fca00078e00ff */
[----:B------:R-:W-:-:S04]  /*10e0*/  SHF.R.U32.HI R6, RZ, R3, R6 ;  /* 0x00000003ff067219 */ /* 0x000fc80000011606 */
[----:B------:R-:W-:-:S03]  /*10f0*/  SEL R6, R5, R6, !P0 ;  /* 0x0000000605067207 */ /* 0x000fc60004000000 */
[----:B------:R-:W-:Y:S01]  /*1100*/  @!P1 IMAD.HI.U32 R7, R16, R2, RZ ;  /* 0x0000000210079227 */ /* 0x000fe200078e00ff */
[----:B------:R-:W-:-:S04]  /*1110*/  IADD3 R2, PT, PT, -R6, RZ, RZ ;  /* 0x000000ff06027210 */ /* 0x000fc80007ffe1ff */
[----:B------:R-:W-:Y:S01]  /*1120*/  @!P1 SHF.R.U32.HI R3, RZ, R3, R7 ;  /* 0x00000003ff039219 */ /* 0x000fe20000011607 */
[----:B------:R-:W-:Y:S01]  /*1130*/  IMAD R2, R10, R2, R5 ;  /* 0x000000020a027224 */ /* 0x000fe200078e0205 */
[----:B------:R-:W-:Y:S02]  /*1140*/  IADD3 R7, PT, PT, -R5, RZ, RZ ;  /* 0x000000ff05077210 */ /* 0x000fe40007ffe1ff */
[----:B------:R-:W-:-:S03]  /*1150*/  @!P1 SEL R3, R16, R3, !P0 ;  /* 0x0000000310039207 */ /* 0x000fc60004000000 */
[----:B------:R-:W-:Y:S02]  /*1160*/  IMAD R7, R4, R7, R14 ;  /* 0x0000000704077224 */ /* 0x000fe400078e020e */
[--C-:B------:R-:W-:Y:S02]  /*1170*/  @!P1 IMAD.IADD R6, R6, 0x1, -R3.reuse ;  /* 0x0000000106069824 */ /* 0x100fe400078e0a03 */
[----:B------:R-:W-:Y:S01]  /*1180*/  @!P1 IMAD R3, R2, R12, R3 ;  /* 0x0000000c02039224 */ /* 0x000fe200078e0203 */
[----:B------:R-:W-:Y:S01]  /*1190*/  IADD3 R2, PT, PT, -R16, RZ, RZ ;  /* 0x000000ff10027210 */ /* 0x000fe20007ffe1ff */
[----:B------:R-:W-:Y:S02]  /*11a0*/  @!P1 IMAD R5, R6, R10, R16 ;  /* 0x0000000a06059224 */ /* 0x000fe400078e0210 */
[----:B------:R-:W-:Y:S02]  /*11b0*/  @!P1 IMAD.MOV.U32 R16, RZ, RZ, R3 ;  /* 0x000000ffff109224 */ /* 0x000fe400078e0003 */
[----:B------:R-:W-:-:S02]  /*11c0*/  IMAD R2, R9, R2, R15 ;  /* 0x0000000209027224 */ /* 0x000fc400078e020f */
[----:B------:R-:W-:Y:S02]  /*11d0*/  IMAD R14, R5, R4, R7 ;  /* 0x00000004050e7224 */ /* 0x000fe400078e0207 */
[----:B------:R-:W-:Y:S02]  /*11e0*/  IMAD R15, R16, R9, R2 ;  /* 0x00000009100f7224 */ /* 0x000fe400078e0202 */
.L_x_15:
[----:B------:R-:W1:Y:S01]  /*11f0*/  LDCU UR4, c[0x0][0xb30] ;  /* 0x00016600ff0477ac */ /* 0x000e620008000800 */
[----:B------:R-:W2:Y:S08]  /*1200*/  S2UR UR37, SR_CgaCtaId ;  /* 0x00000000002579c3 */ /* 0x000eb00000008800 */
[----:B------:R-:W3:Y:S01]  /*1210*/  LDC R40, c[0x0][0xb24] ;  /* 0x0002c900ff287b82 */ /* 0x000ee20000000800 */
[----:B-1----:R-:W-:-:S09]  /*1220*/  UISETP.NE.AND UP1, UPT, UR4, 0x1, UPT ;  /* 0x000000010400788c */ /* 0x002fd2000bf25270 */
[----:B--2---:R-:W-:Y:S05]  /*1230*/  BRA.U UP1, `(.L_x_16) ;  /* 0x0000000101407547 */ /* 0x004fea000b800000 */
[----:B------:R-:W1:Y:S08]  /*1240*/  LDC.64 R4, c[0x0][0xb10] ;  /* 0x0002c400ff047b82 */ /* 0x000e700000000a00 */
[----:B------:R-:W2:Y:S08]  /*1250*/  LDC.64 R2, c[0x0][0xb18] ;  /* 0x0002c600ff027b82 */ /* 0x000eb00000000a00 */
[----:B------:R-:W4:Y:S08]  /*1260*/  LDC R6, c[0x0][0xb20] ;  /* 0x0002c800ff067b82 */ /* 0x000f300000000800 */
[----:B------:R-:W3:Y:S01]  /*1270*/  LDC R7, c[0x0][0xb0c] ;  /* 0x0002c300ff077b82 */ /* 0x000ee20000000800 */
[----:B-1----:R-:W-:-:S05]  /*1280*/  IMAD.HI.U32 R4, R15, R4, RZ ;  /* 0x000000040f047227 */ /* 0x002fca00078e00ff */
[----:B------:R-:W-:Y:S01]  /*1290*/  SHF.R.U32.HI R4, RZ, R5, R4 ;  /* 0x00000005ff047219 */ /* 0x000fe20000011604 */
[----:B--2---:R-:W-:Y:S01]  /*12a0*/  IMAD.HI.U32 R3, R14, R3, RZ ;  /* 0x000000030e037227 */ /* 0x004fe200078e00ff */
[----:B------:R-:W-:-:S04]  /*12b0*/  ISETP.NE.AND P0, PT, R2, 0x1, PT ;  /* 0x000000010200780c */ /* 0x000fc80003f05270 */
[----:B----4-:R-:W-:-:S04]  /*12c0*/  SHF.R.U32.HI R3, RZ, R6, R3 ;  /* 0x00000006ff037219 */ /* 0x010fc80000011603 */
[----:B------:R-:W-:Y:S02]  /*12d0*/  SEL R3, R14, R3, !P0 ;  /* 0x000000030e037207 */ /* 0x000fe40004000000 */
[----:B---3--:R-:W-:-:S04]  /*12e0*/  ISETP.NE.AND P1, PT, R7, 0x1, PT ;  /* 0x000000010700780c */ /* 0x008fc80003f25270 */
[----:B------:R-:W-:-:S05]  /*12f0*/  SEL R4, R15, R4, !P1 ;  /* 0x000000040f047207 */ /* 0x000fca0004800000 */
[----:B------:R-:W-:Y:S02]  /*1300*/  IMAD.IADD R5, R3, 0x1, -R4 ;  /* 0x0000000103057824 */ /* 0x000fe400078e0a04 */
[----:B------:R-:W-:Y:S02]  /*1310*/  IMAD.IADD R3, R4, 0x1, -R3 ;  /* 0x0000000104037824 */ /* 0x000fe400078e0a03 */
[----:B------:R-:W-:Y:S02]  /*1320*/  IMAD R15, R5, R7, R15 ;  /* 0x00000007050f7224 */ /* 0x000fe400078e020f */
[----:B------:R-:W-:-:S07]  /*1330*/  IMAD R14, R3, R2, R14 ;  /* 0x00000002030e7224 */ /* 0x000fce00078e020e */
.L_x_16:
[----:B------:R-:W-:Y:S01]  /*1340*/  BAR.SYNC.DEFER_BLOCKING 0x0 ;  /* 0x0000000000007b1d */ /* 0x000fe20000010000 */
[----:B------:R-:W-:Y:S01]  /*1350*/  UISETP.NE.AND UP1, UPT, UR8, 0x2, UPT ;  /* 0x000000020800788c */ /* 0x000fe2000bf25270 */
[----:B------:R-:W-:Y:S02]  /*1360*/  ISETP.NE.OR P5, PT, R0, 0x2, !P5 ;  /* 0x000000020000780c */ /* 0x000fe40006fa5670 */
[----:B------:R-:W-:-:S06]  /*1370*/  LOP3.LUT R2, R101, 0x1f, RZ, 0xc0, !PT ;  /* 0x0000001f65027812 */ /* 0x000fcc00078ec0ff */
[----:B------:R-:W-:Y:S05]  /*1380*/  BRA.U UP1, `(.L_x_17) ;  /* 0x0000001101307547 */ /* 0x000fea000b800000 */
[----:B------:R-:W1:Y:S01]  /*1390*/  LDCU UR13, c[0x0][0x38c] ;  /* 0x00007180ff0d77ac */ /* 0x000e620008000800 */
[----:B------:R-:W2:Y:S01]  /*13a0*/  LDC R8, c[0x0][0x370] ;  /* 0x0000dc00ff087b82 */ /* 0x000ea20000000800 */
[----:B------:R-:W-:Y:S01]  /*13b0*/  PLOP3.LUT P1, PT, PT, PT, UP2, 0x80, 0x8 ;  /* 0x000000000008781c */ /* 0x000fe20003f2f028 */
[----:B------:R-:W-:Y:S01]  /*13c0*/  IMAD.MOV.U32 R17, RZ, RZ, 0x1 ;  /* 0x00000001ff117424 */ /* 0x000fe200078e00ff */
[----:B------:R-:W-:Y:S01]  /*13d0*/  ISETP.EQ.OR P4, PT, R2, RZ, P5 ;  /* 0x000000ff0200720c */ /* 0x000fe20002f82670 */
[----:B------:R-:W-:Y:S01]  /*13e0*/  IMAD.MOV.U32 R16, RZ, RZ, RZ ;  /* 0x000000ffff107224 */ /* 0x000fe200078e00ff */
[----:B------:R-:W-:Y:S02]  /*13f0*/  PLOP3.LUT P1, PT, P1, PT, PT, 0x8, 0x80 ;  /* 0x000000000080781c */ /* 0x000fe40000f2e170 */
[----:B------:R-:W-:Y:S01]  /*1400*/  CS2R R12, SRZ ;  /* 0x00000000000c7805 */ /* 0x000fe2000001ff00 */
[----:B------:R-:W-:Y:S01]  /*1410*/  IMAD.MOV.U32 R11, RZ, RZ, 0x1 ;  /* 0x00000001ff0b7424 */ /* 0x000fe200078e00ff */
[----:B------:R-:W4:Y:S01]  /*1420*/  LDC R0, c[0x0][0x374] ;  /* 0x0000dd00ff007b82 */ /* 0x000f220000000800 */
[----:B------:R-:W2:Y:S01]  /*1430*/  LDCU.64 UR22, c[0x0][0x348] ;  /* 0x00006900ff1677ac */ /* 0x000ea20008000a00 */
[----:B------:R-:W-:Y:S01]  /*1440*/  UMOV UR6, URZ ;  /* 0x000000ff00067c82 */ /* 0x000fe20008000000 */
[----:B-1----:R-:W-:-:S04]  /*1450*/  UIADD3 UR5, UPT, UPT, UR13, 0x1f, URZ ;  /* 0x0000001f0d057890 */ /* 0x002fc8000fffe0ff */
[----:B------:R-:W-:-:S04]  /*1460*/  USHF.R.S32.HI UR4, URZ, 0x1f, UR5 ;  /* 0x0000001fff047899 */ /* 0x000fc80008011405 */
[----:B------:R-:W-:-:S04]  /*1470*/  ULEA.HI UR4, UR4, UR5, URZ, 0x5 ;  /* 0x0000000504047291 */ /* 0x000fc8000f8f28ff */
[----:B------:R-:W-:Y:S02]  /*1480*/  USHF.R.S32.HI UR15, URZ, 0x5, UR4 ;  /* 0x00000005ff0f7899 */ /* 0x000fe40008011404 */
[----:B------:R-:W-:Y:S02]  /*1490*/  UIADD3 UR4, UPT, UPT, UR13, -0x1, URZ ;  /* 0xffffffff0d047890 */ /* 0x000fe4000fffe0ff */
[----:B------:R-:W-:Y:S02]  /*14a0*/  UISETP.LT.U32.AND UP0, UPT, UR15, 0x3, UPT ;  /* 0x000000030f00788c */ /* 0x000fe4000bf01070 */
[----:B------:R-:W-:Y:S02]  /*14b0*/  UISETP.GE.U32.AND UP1, UPT, UR4, -0x3f, UPT ;  /* 0xffffffc10400788c */ /* 0x000fe4000bf26070 */
[----:B------:R-:W-:Y:S02]  /*14c0*/  USEL UR14, UR15, 0x3, UP0 ;  /* 0x000000030f0e7887 */ /* 0x000fe40008000000 */
[----:B------:R-:W-:-:S02]  /*14d0*/  UIADD3 UR13, UPT, UPT, UR13, 0x3e, URZ ;  /* 0x0000003e0d0d7890 */ /* 0x000fc4000fffe0ff */
[----:B------:R-:W-:Y:S02]  /*14e0*/  UIADD3 UR5, UPT, UPT, UR14, -0x1, URZ ;  /* 0xffffffff0e057890 */ /* 0x000fe4000fffe0ff */
[----:B------:R-:W-:-:S03]  /*14f0*/  UIADD3 UR7, UPT, UPT, UR15, -UR14, URZ ;  /* 0x8000000e0f077290 */ /* 0x000fc6000fffe0ff */
[----:B------:R-:W-:-:S04]  /*1500*/  @UP1 UIADD3 UR5, UPT, UPT, UR14, URZ, URZ ;  /* 0x000000ff0e051290 */ /* 0x000fc8000fffe0ff */
[----:B--2---:R-:W-:-:S12]  /*1510*/  UIADD3 UR5, UPT, UPT, UR5, 0x1, URZ ;  /* 0x0000000105057890 */ /* 0x004fd8000fffe0ff */
.L_x_35:
[----:B------:R-:W-:Y:S01]  /*1520*/  UISETP.NE.AND UP0, UPT, UR37, URZ, UPT ;  /* 0x000000ff2500728c */ /* 0x000fe2000bf05270 */
[----:B------:R-:W1:Y:S08]  /*1530*/  S2UR UR37, SR_CgaCtaId ;  /* 0x00000000002579c3 */ /* 0x000e700000008800 */
[----:B------:R-:W-:Y:S05]  /*1540*/  BRA.U UP0, `(.L_x_18) ;  /* 0x0000000100347547 */ /* 0x000fea000b800000 */
[----:B------:R-:W2:Y:S01]  /*1550*/  S2R R2, SR_CgaCtaId ;  /* 0x0000000000027919 */ /* 0x000ea20000008800 */
[----:B------:R-:W-:-:S04]  /*1560*/  MOV R3, 0x400 ;  /* 0x0000040000037802 */ /* 0x000fc80000000f00 */
[----:B--2---:R-:W-:Y:S02]  /*1570*/  LEA R2, R2, R3, 0x18 ;  /* 0x0000000302027211 */ /* 0x004fe400078ec0ff */
[----:B------:R-:W-:-:S03]  /*1580*/  SHF.L.U32 R3, R11, 0x1f, RZ ;  /* 0x0000001f0b037819 */ /* 0x000fc600000006ff */
[----:B------:R-:W-:-:S04]  /*1590*/  IMAD R2, R12, 0x8, R2 ;  /* 0x000000080c027824 */ /* 0x000fc800078e0202 */
[----:B------:R-:W2:Y:S02]  /*15a0*/  SYNCS.PHASECHK.TRANS64.TRYWAIT P0, [R2+URZ+0xf0], R3 ;  /* 0x0000f003020075a7 */ /* 0x000ea400080011ff */
[----:B--2---:R-:W-:Y:S05]  /*15b0*/  @!P0 BRA `(.L_x_19) ;  /* 0x0000007400508947 */ /* 0x004fea0003800000 */
.L_x_130:
[----:B------:R-:W-:Y:S01]  /*15c0*/  VIADD R12, R12, 0x1 ;  /* 0x000000010c0c7836 */ /* 0x000fe20000000000 */
[----:B------:R2:W-:Y:S04]  /*15d0*/  SYNCS.ARRIVE.TRANS64.A1T0 RZ, [R2+URZ+0xe0], RZ ;  /* 0x0000e0ff02ff79a7 */ /* 0x0005e800081000ff */
[----:B------:R-:W-:-:S04]  /*15e0*/  ISETP.NE.AND P0, PT, R12, 0x2, PT ;  /* 0x000000020c00780c */ /* 0x000fc80003f05270 */
[----:B------:R-:W-:Y:S02]  /*15f0*/  SEL R12, R12, RZ, P0 ;  /* 0x000000ff0c0c7207 */ /* 0x000fe40000000000 */
[----:B--2---:R-:W-:-:S04]  /*1600*/  SEL R2, RZ, 0x1, P0 ;  /* 0x00000001ff027807 */ /* 0x004fc80000000000 */
[----:B------:R-:W-:-:S07]  /*1610*/  LOP3.LUT R11, R11, R2, RZ, 0x3c, !PT ;  /* 0x000000020b0b7212 */ /* 0x000fce00078e3cff */
.L_x_18:
[----:B------:R-:W-:Y:S01]  /*1620*/  UMOV UR4, 0x400 ;  /* 0x0000040000047882 */ /* 0x000fe20000000000 */
[----:B------:R-:W-:Y:S01]  /*1630*/  SHF.L.U32 R2, R17, 0x1f, RZ ;  /* 0x0000001f11027819 */ /* 0x000fe200000006ff */
[----:B-1----:R-:W-:Y:S01]  /*1640*/  ULEA UR4, UR37, UR4, 0x18 ;  /* 0x0000000425047291 */ /* 0x002fe2000f8ec0ff */
[----:B------:R-:W-:Y:S01]  /*1650*/  R2UR UR35, R15 ;  /* 0x000000000f2372ca */ /* 0x000fe200000e0000 */
[----:B------:R-:W-:Y:S01]  /*1660*/  UISETP.GE.U32.AND UP0, UPT, UR13, 0x3f, UPT ;  /* 0x0000003f0d00788c */ /* 0x000fe2000bf06070 */
[----:B------:R-:W-:Y:S01]  /*1670*/  R2UR UR11, R14 ;  /* 0x000000000e0b72ca */ /* 0x000fe200000e0000 */
[----:B------:R-:W-:Y:S01]  /*1680*/  ULEA UR8, UR6, UR4, 0x3 ;  /* 0x0000000406087291 */ /* 0x000fe2000f8e18ff */
[----:B------:R-:W-:-:S08]  /*1690*/  UMOV UR24, URZ ;  /* 0x000000ff00187c82 */ /* 0x000fd00008000000 */
[----:B------:R1:W2:Y:S01]  /*16a0*/  SYNCS.PHASECHK.TRANS64.TRYWAIT P0, [UR8+0x18], R2 ;  /* 0x00001802ff0075a7 */ /* 0x0002a20008001108 */
[----:B------:R-:W-:Y:S02]  /*16b0*/  USHF.L.U32 UR35, UR35, 0x7, URZ ;  /* 0x0000000723237899 */ /* 0x000fe400080006ff */
[----:B------:R-:W-:Y:S01]  /*16c0*/  USHF.L.U32 UR11, UR11, 0x7, URZ ;  /* 0x000000070b0b7899 */ /* 0x000fe200080006ff */
[----:B------:R-:W-:Y:S11]  /*16d0*/  BRA.U !UP0, `(.L_x_20) ;  /* 0x0000000108a47547 */ /* 0x000ff6000b800000 */
[----:B------:R-:W-:Y:S01]  /*16e0*/  UMOV UR16, URZ ;  /* 0x000000ff00107c82 */ /* 0x000fe20008000000 */
[----:B------:R-:W-:-:S05]  /*16f0*/  UMOV UR17, UR6 ;  /* 0x0000000600117c82 */ /* 0x000fca0008000000 */
.L_x_25:
[----:B-1----:R-:W-:Y:S01]  /*1700*/  ULEA UR33, UR17, UR4, 0x3 ;  /* 0x0000000411217291 */ /* 0x002fe2000f8e18ff */
[----:B--2---:R-:W-:Y:S01]  /*1710*/  @!P5 MOV R3, 0x4000 ;  /* 0x000040000003d802 */ /* 0x004fe20000000f00 */
[----:B--2---:R-:W-:Y:S10]  /*1720*/  @P0 BRA `(.L_x_21) ;  /* 0x00000000000c0947 */ /* 0x004ff40003800000 */
[----:B------:R-:W-:-:S04]  /*1730*/  SHF.L.U32 R4, R17, 0x1f, RZ ;  /* 0x0000001f11047819 */ /* 0x000fc800000006ff */
[----:B------:R-:W2:Y:S02]  /*1740*/  SYNCS.PHASECHK.TRANS64.TRYWAIT P0, [UR33+0x18], R4 ;  /* 0x00001804ff0075a7 */ /* 0x000ea40008001121 */
[----:B--2---:R-:W-:Y:S05]  /*1750*/  @!P0 BRA `(.L_x_22) ;  /* 0x0000007000fc8947 */ /* 0x004fea0003800000 */
.L_x_21:
[----:B------:R2:W-:Y:S01]  /*1760*/  @!P5 SYNCS.ARRIVE.TRANS64 RZ, [UR33], R3 ;  /* 0x00000003ffffd9a7 */ /* 0x0005e20008000021 */
[----:B------:R-:W-:Y:S04]  /*1770*/  BSSY.RECONVERGENT B0, `(.L_x_23) ;  /* 0x0000003000007945 */ /* 0x000fe80003800200 */
[----:B------:R-:W-:Y:S05]  /*1780*/  @P4 BRA `(.L_x_24) ;  /* 0x0000000000044947 */ /* 0x000fea0003800000 */
[----:B------:R-:W-:Y:S05]  /*1790*/  BPT.TRAP 0x1 ;  /* 0x000000040000795c */ /* 0x000fea0000300000 */
.L_x_24:
[----:B------:R-:W-:Y:S05]  /*17a0*/  BSYNC.RECONVERGENT B0 ;  /* 0x0000000000007941 */ /* 0x000fea0003800200 */
.L_x_23:
[----:B------:R-:W-:Y:S02]  /*17b0*/  UIADD3 UR6, UPT, UPT, UR17, 0x1, URZ ;  /* 0x0000000111067890 */ /* 0x000fe4000fffe0ff */
[----:B------:R-:W-:Y:S02]  /*17c0*/  UIADD3 UR26, UP1, UPT, UR22, 0x80, URZ ;  /* 0x00000080161a7890 */ /* 0x000fe4000ff3e0ff */
[----:B------:R-:W-:Y:S02]  /*17d0*/  UISETP.NE.AND UP0, UPT, UR6, 0x3, UPT ;  /* 0x000000030600788c */ /* 0x000fe4000bf05270 */
[----:B------:R-:W-:Y:S02]  /*17e0*/  USHF.L.U32 UR34, UR16, 0x5, URZ ;  /* 0x0000000510227899 */ /* 0x000fe400080006ff */
[----:B------:R-:W-:Y:S02]  /*17f0*/  USEL UR9, URZ, 0x1, UP0 ;  /* 0x00000001ff097887 */ /* 0x000fe40008000000 */
[----:B------:R-:W-:-:S02]  /*1800*/  USEL UR6, UR6, URZ, UP0 ;  /* 0x000000ff06067287 */ /* 0x000fc40008000000 */
[----:B------:R-:W-:Y:S02]  /*1810*/  UIADD3 UR20, UP0, UPT, UR22, 0x180, URZ ;  /* 0x0000018016147890 */ /* 0x000fe4000ff1e0ff */
[----:B------:R-:W-:Y:S01]  /*1820*/  ULEA UR8, UR6, UR4, 0x3 ;  /* 0x0000000406087291 */ /* 0x000fe2000f8e18ff */
[----:B------:R-:W-:Y:S01]  /*1830*/  LOP3.LUT R17, R17, UR9, RZ, 0x3c, !PT ;  /* 0x0000000911117c12 */ /* 0x000fe2000f8e3cff */
[----:B------:R-:W-:Y:S02]  /*1840*/  UIADD3.X UR27, UPT, UPT, URZ, UR23, URZ, UP1, !UPT ;  /* 0x00000017ff1b7290 */ /* 0x000fe40008ffe4ff */
[----:B------:R-:W-:Y:S01]  /*1850*/  UIADD3.X UR21, UPT, UPT, URZ, UR23, URZ, UP0, !UPT ;  /* 0x00000017ff157290 */ /* 0x000fe200087fe4ff */
[----:B-1----:R-:W-:Y:S01]  /*1860*/  SHF.L.U32 R2, R17, 0x1f, RZ ;  /* 0x0000001f11027819 */ /* 0x002fe200000006ff */
[----:B------:R-:W-:Y:S01]  /*1870*/  UMOV UR18, 0x0 ;  /* 0x0000000000127882 */ /* 0x000fe20000000000 */
[----:B------:R-:W-:Y:S01]  /*1880*/  UMOV UR19, 0x10000000 ;  /* 0x1000000000137882 */ /* 0x000fe20000000000 */
[----:B------:R-:W-:Y:S01]  /*1890*/  UMOV UR12, UR36 ;  /* 0x00000024000c7c82 */ /* 0x000fe20008000000 */
[----:B------:R1:W1:Y:S01]  /*18a0*/  SYNCS.PHASECHK.TRANS64.TRYWAIT P0, [UR8+0x18], R2 ;  /* 0x00001802ff0075a7 */ /* 0x0002620008001108 */
[----:B------:R-:W-:Y:S01]  /*18b0*/  ULEA UR8, UR17, UR4, 0xd ;  /* 0x0000000411087291 */ /* 0x000fe2000f8e68ff */
[----:B------:R-:W-:Y:S01]  /*18c0*/  UMOV UR9, UR33 ;  /* 0x0000002100097c82 */ /* 0x000fe20008000000 */
[----:B------:R-:W-:-:S02]  /*18d0*/  UMOV UR10, UR34 ;  /* 0x00000022000a7c82 */ /* 0x000fc40008000000 */
[----:B------:R-:W-:Y:S02]  /*18e0*/  UIADD3 UR32, UPT, UPT, UR8, 0x8400, URZ ;  /* 0x0000840008207890 */ /* 0x000fe4000fffe0ff */
[----:B------:R-:W-:Y:S02]  /*18f0*/  UIADD3 UR8, UPT, UPT, UR8, 0xe400, URZ ;  /* 0x0000e40008087890 */ /* 0x000fe4000fffe0ff */
[----:B------:R-:W-:Y:S01]  /*1900*/  UIADD3 UR16, UPT, UPT, UR16, 0x1, URZ ;  /* 0x0000000110107890 */ /* 0x000fe2000fffe0ff */
[----:B------:R-:W-:Y:S01]  /*1910*/  UMOV UR24, UR5 ;  /* 0x0000000500187c82 */ /* 0x000fe20008000000 */
[----:B------:R-:W-:Y:S02]  /*1920*/  UMOV UR17, UR6 ;  /* 0x0000000600117c82 */ /* 0x000fe40008000000 */
[----:B------:R-:W-:Y:S01]  /*1930*/  UISETP.NE.AND UP0, UPT, UR16, UR5, UPT ;  /* 0x000000051000728c */ /* 0x000fe2000bf05270 */
[----:B------:R1:W-:Y:S02]  /*1940*/  UTMALDG.3D [UR32], [UR26], desc[UR18] ;  /* 0x000012201a0075b4 */ /* 0x0003e40008011000 */
[----:B------:R1:W-:Y:S06]  /*1950*/  UTMALDG.3D [UR8], [UR20], desc[UR18] ;  /* 0x00001208140075b4 */ /* 0x0003ec0008011000 */
[----:B------:R-:W-:Y:S05]  /*1960*/  BRA.U UP0, `(.L_x_25) ;  /* 0xfffffffd00647547 */ /* 0x000fea000b83ffff */
.L_x_20:
[----:B-1----:R-:W-:Y:S01]  /*1970*/  ULEA UR8, UR6, UR4, 0x3 ;  /* 0x0000000406087291 */ /* 0x002fe2000f8e18ff */
[----:B------:R-:W-:Y:S01]  /*1980*/  SHF.L.U32 R2, R17, 0x1f, RZ ;  /* 0x0000001f11027819 */ /* 0x000fe200000006ff */
[----:B------:R-:W-:Y:S01]  /*1990*/  @!P1 SYNCS.ARRIVE.TRANS64.A1T0 RZ, [UR4+0x78], RZ ;  /* 0x000078ffffff99a7 */ /* 0x000fe20008100004 */
[----:B------:R-:W-:-:S06]  /*19a0*/  UISETP.GT.AND UP0, UPT, UR15, UR14, UPT ;  /* 0x0000000e0f00728c */ /* 0x000fcc000bf04270 */
[----:B--2---:R1:W2:Y:S03]  /*19b0*/  SYNCS.PHASECHK.TRANS64.TRYWAIT P0, [UR8+0x18], R2 ;  /* 0x00001802ff0075a7 */ /* 0x0042a60008001108 */
[----:B------:R-:W-:Y:S05]  /*19c0*/  BRA.U !UP0, `(.L_x_26) ;  /* 0x0000000108a87547 */ /* 0x000fea000b800000 */
[----:B------:R-:W-:Y:S01]  /*19d0*/  UIADD3 UR21, UPT, UPT, UR7, UR24, URZ ;  /* 0x0000001807157290 */ /* 0x000fe2000fffe0ff */
[----:B------:R-:W-:-:S11]  /*19e0*/  UMOV UR25, UR6 ;  /* 0x0000000600197c82 */ /* 0x000fd60008000000 */
.L_x_31:
[----:B-1----:R-:W-:Y:S01]  /*19f0*/  ULEA UR17, UR25, UR4, 0x3 ;  /* 0x0000000419117291 */ /* 0x002fe2000f8e18ff */
[----:B--2---:R-:W-:Y:S01]  /*1a00*/  @!P5 MOV R3, 0x4000 ;  /* 0x000040000003d802 */ /* 0x004fe20000000f00 */
[----:B--2---:R-:W-:Y:S10]  /*1a10*/  @P0 BRA `(.L_x_27) ;  /* 0x00000000000c0947 */ /* 0x004ff40003800000 */
[----:B------:R-:W-:-:S04]  /*1a20*/  SHF.L.U32 R4, R17, 0x1f, RZ ;  /* 0x0000001f11047819 */ /* 0x000fc800000006ff */
[----:B------:R-:W2:Y:S02]  /*1a30*/  SYNCS.PHASECHK.TRANS64.TRYWAIT P0, [UR17+0x18], R4 ;  /* 0x00001804ff0075a7 */ /* 0x000ea40008001111 */
[----:B--2---:R-:W-:Y:S05]  /*1a40*/  @!P0 BRA `(.L_x_28) ;  /* 0x0000007000588947 */ /* 0x004fea0003800000 */
.L_x_27:
[----:B------:R2:W-:Y:S01]  /*1a50*/  @!P5 SYNCS.ARRIVE.TRANS64 RZ, [UR17], R3 ;  /* 0x00000003ffffd9a7 */ /* 0x0005e20008000011 */
[----:B------:R-:W-:Y:S04]  /*1a60*/  BSSY.RECONVERGENT B0, `(.L_x_29) ;  /* 0x0000003000007945 */ /* 0x000fe80003800200 */
[----:B------:R-:W-:Y:S05]  /*1a70*/  @P4 BRA `(.L_x_30) ;  /* 0x0000000000044947 */ /* 0x000fea0003800000 */
[----:B------:R-:W-:Y:S05]  /*1a80*/  BPT.TRAP 0x1 ;  /* 0x000000040000795c */ /* 0x000fea0000300000 */
.L_x_30:
[----:B------:R-:W-:Y:S05]  /*1a90*/  BSYNC.RECONVERGENT B0 ;  /* 0x0000000000007941 */ /* 0x000fea0003800200 */
.L_x_29:
        /* <DEDUP_REMOVED lines=20> */
[----:B------:R-:W-:Y:S01]  /*1be0*/  UIADD3 UR8, UPT, UPT, UR8, 0xe400, URZ ;  /* 0x0000e40008087890 */ /* 0x000fe2000fffe0ff */
[----:B------:R-:W-:Y:S01]  /*1bf0*/  UMOV UR9, UR17 ;  /* 0x0000001100097c82 */ /* 0x000fe20008000000 */
[----:B------:R-:W-:Y:S01]  /*1c00*/  UMOV UR10, UR18 ;  /* 0x00000012000a7c82 */ /* 0x000fe20008000000 */
[----:B------:R-:W-:Y:S01]  /*1c10*/  UIADD3 UR24, UPT, UPT, UR24, 0x1, URZ ;  /* 0x0000000118187890 */ /* 0x000fe2000fffe0ff */
[----:B------:R-:W-:-:S03]  /*1c20*/  UMOV UR25, UR6 ;  /* 0x0000000600197c82 */ /* 0x000fc60008000000 */
[----:B------:R1:W-:Y:S01]  /*1c30*/  UTMALDG.3D [UR16], [UR30], desc[UR26] ;  /* 0x00001a101e0075b4 */ /* 0x0003e20008011000 */
[----:B------:R-:W-:Y:S01]  /*1c40*/  UISETP.NE.AND UP0, UPT, UR24, UR21, UPT ;  /* 0x000000151800728c */ /* 0x000fe2000bf05270 */
[----:B------:R1:W-:Y:S08]  /*1c50*/  UTMALDG.3D [UR8], [UR28], desc[UR26] ;  /* 0x00001a081c0075b4 */ /* 0x0003f00008011000 */
[----:B------:R-:W-:Y:S05]  /*1c60*/  BRA.U UP0, `(.L_x_31) ;  /* 0xfffffffd00607547 */ /* 0x000fea000b83ffff */
.L_x_26:
[C---:B-1----:R-:W-:Y:S01]  /*1c70*/  LEA R2, R16.reuse, UR4, 0x3 ;  /* 0x0000000410027c11 */ /* 0x042fe2000f8e18ff */
[----:B------:R-:W-:Y:S01]  /*1c80*/  NOP ;  /* 0x0000000000007918 */ /* 0x000fe20000000000 */
[----:B--2---:R-:W-:Y:S02]  /*1c90*/  SHF.L.U32 R3, R13, 0x1f, RZ ;  /* 0x0000001f0d037819 */ /* 0x004fe400000006ff */
[----:B------:R-:W-:Y:S02]  /*1ca0*/  LEA R4, R16, UR4, 0x4 ;  /* 0x0000000410047c11 */ /* 0x000fe4000f8e20ff */
[----:B------:R-:W1:Y:S02]  /*1cb0*/  SYNCS.PHASECHK.TRANS64.TRYWAIT P0, [R2+URZ+0x80], R3 ;  /* 0x00008003020075a7 */ /* 0x000e6400080011ff */
[----:B-1----:R-:W-:Y:S05]  /*1cc0*/  @!P0 BRA `(.L_x_32) ;  /* 0x0000006c00d08947 */ /* 0x002fea0003800000 */
.L_x_133:
[----:B------:R-:W2:Y:S01]  /*1cd0*/  LDS.128 R4, [R4+0x110] ;  /* 0x0001100004047984 */ /* 0x000ea20000000c00 */
[----:B---3--:R-:W-:Y:S01]  /*1ce0*/  ISETP.GE.AND P0, PT, R40, 0x1, PT ;  /* 0x000000012800780c */ /* 0x008fe20003f06270 */
[----:B-1----:R-:W-:Y:S01]  /*1cf0*/  VIADD R2, R2, 0x90 ;  /* 0x0000009002027836 */ /* 0x002fe20000000000 */
[----:B------:R-:W-:Y:S01]  /*1d00*/  @!PT LDS RZ, [RZ] ;  /* 0x00000000fffff984 */ /* 0x000fe20000000800 */
[----:B------:R-:W-:Y:S01]  /*1d10*/  @!PT LDS RZ, [RZ] ;  /* 0x00000000fffff984 */ /* 0x000fe20000000800 */
[----:B------:R-:W-:Y:S01]  /*1d20*/  @!PT LDS RZ, [RZ] ;  /* 0x00000000fffff984 */ /* 0x000fe20000000800 */
[----:B------:R-:W-:Y:S01]  /*1d30*/  @!PT LDS RZ, [RZ] ;  /* 0x00000000fffff984 */ /* 0x000fe20000000800 */
[----:B------:R1:W-:Y:S06]  /*1d40*/  MEMBAR.ALL.CTA ;  /* 0x0000000000007992 */ /* 0x0003ec0000008000 */
[----:B-1----:R-:W1:Y:S01]  /*1d50*/  FENCE.VIEW.ASYNC.S ;  /* 0x00000000000073c6 */ /* 0x002e620000000000 */
[----:B------:R-:W-:-:S04]  /*1d60*/  PRMT R2, RZ, 0x654, R2 ;  /* 0x00000654ff027816 */ /* 0x000fc80000000002 */
[----:B-1----:R1:W-:Y:S01]  /*1d70*/  SYNCS.ARRIVE.TRANS64.RED.A1T0 RZ, [R2+URZ], RZ ;  /* 0x000000ff02ff79a7 */ /* 0x0023e200081004ff */
[----:B--2---:R-:W-:-:S13]  /*1d80*/  LOP3.LUT P2, RZ, R6, 0x1, RZ, 0xc0, !PT ;  /* 0x0000000106ff7812 */ /* 0x004fda000784c0ff */
[----:B------:R-:W-:Y:S01]  /*1d90*/  @P2 SHF.R.U32.HI R3, RZ, 0x10, R5 ;  /* 0x00000010ff032819 */ /* 0x000fe20000011605 */
[----:B------:R-:W-:Y:S01]  /*1da0*/  VOTEU.ANY UP0, P2 ;  /* 0x0000000000ff7886 */ /* 0x000fe20001000100 */
[----:B------:R-:W-:Y:S02]  /*1db0*/  @P2 MOV R10, R4 ;  /* 0x00000004000a2202 */ /* 0x000fe40000000f00 */
[----:B------:R-:W-:Y:S02]  /*1dc0*/  @P2 R2UR.BROADCAST UR8, R3 ;  /* 0x00000000030822ca */ /* 0x000fe400008e0000 */
[----:B------:R-:W-:-:S11]  /*1dd0*/  @P2 LOP3.LUT R9, R5, 0xffff, RZ, 0xc0, !PT ;  /* 0x0000ffff05092812 */ /* 0x000fd600078ec0ff */
[----:B------:R-:W-:Y:S01]  /*1de0*/  @UP0 UMOV UR36, UR8 ;  /* 0x0000000800240c82 */ /* 0x000fe20008000000 */
[----:B-1----:R-:W-:Y:S05]  /*1df0*/  @!P0 BRA `(.L_x_33) ;  /* 0x0000000000b88947 */ /* 0x002fea0003800000 */
[----:B------:R-:W4:Y:S01]  /*1e00*/  LDC.64 R4, c[0x0][0xb18] ;  /* 0x0002c600ff047b82 */ /* 0x000f220000000a00 */
[----:B------:R-:W-:-:S07]  /*1e10*/  ISETP.NE.AND P3, PT, R40, 0x1, PT ;  /* 0x000000012800780c */ /* 0x000fce0003f65270 */
[----:B------:R-:W1:Y:S08]  /*1e20*/  LDC.64 R6, c[0x0][0xb10] ;  /* 0x0002c400ff067b82 */ /* 0x000e700000000a00 */
[----:B------:R-:W2:Y:S08]  /*1e30*/  LDC R14, c[0x0][0xb20] ;  /* 0x0002c800ff0e7b82 */ /* 0x000eb00000000800 */
[----:B------:R-:W3:Y:S01]  /*1e40*/  LDC R15, c[0x0][0xb0c] ;  /* 0x0002c300ff0f7b82 */ /* 0x000ee20000000800 */
[----:B----4-:R-:W-:Y:S01]  /*1e50*/  IMAD.HI.U32 R19, R0, R5, RZ ;  /* 0x0000000500137227 */ /* 0x010fe200078e00ff */
[----:B------:R-:W-:-:S03]  /*1e60*/  ISETP.NE.AND P0, PT, R4, 0x1, PT ;  /* 0x000000010400780c */ /* 0x000fc60003f05270 */
[----:B------:R-:W-:-:S03]  /*1e70*/  IMAD.HI.U32 R5, R9, R5, RZ ;  /* 0x0000000509057227 */ /* 0x000fc600078e00ff */
[----:B------:R-:W4:Y:S01]  /*1e80*/  LDC.64 R2, c[0x0][0xb28] ;  /* 0x0002ca00ff027b82 */ /* 0x000f220000000a00 */
[----:B-1----:R-:W-:-:S04]  /*1e90*/  IMAD.HI.U32 R20, R8, R6, RZ ;  /* 0x0000000608147227 */ /* 0x002fc800078e00ff */
[----:B------:R-:W-:Y:S01]  /*1ea0*/  IMAD.HI.U32 R21, R10, R6, RZ ;  /* 0x000000060a157227 */ /* 0x000fe200078e00ff */
[----:B------:R-:W-:Y:S02]  /*1eb0*/  SHF.R.U32.HI R20, RZ, R7, R20 ;  /* 0x00000007ff147219 */ /* 0x000fe40000011614 */
[-C--:B--2---:R-:W-:Y:S02]  /*1ec0*/  SHF.R.U32.HI R19, RZ, R14.reuse, R19 ;  /* 0x0000000eff137219 */ /* 0x084fe40000011613 */
[----:B------:R-:W-:Y:S02]  /*1ed0*/  SHF.R.U32.HI R5, RZ, R14, R5 ;  /* 0x0000000eff057219 */ /* 0x000fe40000011605 */
[----:B------:R-:W-:Y:S02]  /*1ee0*/  SEL R19, R0, R19, !P0 ;  /* 0x0000001300137207 */ /* 0x000fe40004000000 */
[----:B------:R-:W-:Y:S02]  /*1ef0*/  SHF.R.U32.HI R21, RZ, R7, R21 ;  /* 0x00000007ff157219 */ /* 0x000fe40000011615 */
[----:B---3--:R-:W-:-:S02]  /*1f00*/  ISETP.NE.AND P1, PT, R15, 0x1, PT ;  /* 0x000000010f00780c */ /* 0x008fc40003f25270 */
[----:B------:R-:W-:Y:S02]  /*1f10*/  SEL R5, R9, R5, !P0 ;  /* 0x0000000509057207 */ /* 0x000fe40004000000 */
[----:B------:R-:W-:Y:S02]  /*1f20*/  SEL R20, R8, R20, !P1 ;  /* 0x0000001408147207 */ /* 0x000fe40004800000 */
[----:B------:R-:W-:Y:S01]  /*1f30*/  SEL R21, R10, R21, !P1 ;  /* 0x000000150a157207 */ /* 0x000fe20004800000 */
[----:B----4-:R-:W-:-:S04]  /*1f40*/  IMAD.HI.U32 R18, R19, R2, RZ ;  /* 0x0000000213127227 */ /* 0x010fc800078e00ff */
        /* <DEDUP_REMOVED lines=10> */
[----:B------:R-:W-:-:S04]  /*1ff0*/  @!P0 IMAD.HI.U32 R7, R21, R2, RZ ;  /* 0x0000000215078227 */ /* 0x000fc800078e00ff */
[----:B------:R-:W-:Y:S01]  /*2000*/  IMAD.MOV R2, RZ, RZ, -R6 ;  /* 0x000000ffff027224 */ /* 0x000fe200078e0a06 */
[----:B------:R-:W-:Y:S02]  /*2010*/  @!P0 SHF.R.U32.HI R3, RZ, R3, R7 ;  /* 0x00000003ff038219 */ /* 0x000fe40000011607 */
[----:B------:R-:W-:Y:S01]  /*2020*/  IADD3 R7, PT, PT, -R5, RZ, RZ ;  /* 0x000000ff05077210 */ /* 0x000fe20007ffe1ff */
[----:B------:R-:W-:Y:S01]  /*2030*/  IMAD R2, R40, R2, R5 ;  /* 0x0000000228027224 */ /* 0x000fe200078e0205 */
        /* <DEDUP_REMOVED lines=10> */
.L_x_33:
[----:B------:R-:W1:Y:S02]  /*20e0*/  LDCU UR8, c[0x0][0xb30] ;  /* 0x00016600ff0877ac */ /* 0x000e640008000800 */
[----:B-1----:R-:W-:-:S09]  /*20f0*/  UISETP.NE.AND UP0, UPT, UR8, 0x1, UPT ;  /* 0x000000010800788c */ /* 0x002fd2000bf05270 */
[----:B------:R-:W-:Y:S05]  /*2100*/  BRA.U UP0, `(.L_x_34) ;  /* 0x0000000100407547 */ /* 0x000fea000b800000 */
[----:B------:R-:W1:Y:S08]  /*2110*/  LDC.64 R4, c[0x0][0xb10] ;  /* 0x0002c400ff047b82 */ /* 0x000e700000000a00 */
[----:B------:R-:W2:Y:S08]  /*2120*/  LDC.64 R2, c[0x0][0xb18] ;  /* 0x0002c600ff027b82 */ /* 0x000eb00000000a00 */
[----:B------:R-:W3:Y:S08]  /*2130*/  LDC R6, c[0x0][0xb20] ;  /* 0x0002c800ff067b82 */ /* 0x000ef00000000800 */
[----:B------:R-:W4:Y:S01]  /*2140*/  LDC R7, c[0x0][0xb0c] ;  /* 0x0002c300ff077b82 */ /* 0x000f220000000800 */
[----:B-1----:R-:W-:-:S05]  /*2150*/  IMAD.HI.U32 R4, R10, R4, RZ ;  /* 0x000000040a047227 */ /* 0x002fca00078e00ff */
[----:B------:R-:W-:Y:S01]  /*2160*/  SHF.R.U32.HI R4, RZ, R5, R4 ;  /* 0x00000005ff047219 */ /* 0x000fe20000011604 */
[----:B--2---:R-:W-:Y:S01]  /*2170*/  IMAD.HI.U32 R3, R9, R3, RZ ;  /* 0x0000000309037227 */ /* 0x004fe200078e00ff */
[----:B------:R-:W-:-:S04]  /*2180*/  ISETP.NE.AND P0, PT, R2, 0x1, PT ;  /* 0x000000010200780c */ /* 0x000fc80003f05270 */
[----:B---3--:R-:W-:-:S04]  /*2190*/  SHF.R.U32.HI R3, RZ, R6, R3 ;  /* 0x00000006ff037219 */ /* 0x008fc80000011603 */
[----:B------:R-:W-:Y:S02]  /*21a0*/  SEL R3, R9, R3, !P0 ;  /* 0x0000000309037207 */ /* 0x000fe40004000000 */
[----:B----4-:R-:W-:-:S04]  /*21b0*/  ISETP.NE.AND P1, PT, R7, 0x1, PT ;  /* 0x000000010700780c */ /* 0x010fc80003f25270 */
[----:B------:R-:W-:-:S05]  /*21c0*/  SEL R4, R10, R4, !P1 ;  /* 0x000000040a047207 */ /* 0x000fca0004800000 */
[----:B------:R-:W-:Y:S02]  /*21d0*/  IMAD.IADD R5, R3, 0x1, -R4 ;  /* 0x0000000103057824 */ /* 0x000fe400078e0a04 */
[----:B------:R-:W-:Y:S02]  /*21e0*/  IMAD.IADD R3, R4, 0x1, -R3 ;  /* 0x0000000104037824 */ /* 0x000fe400078e0a03 */
[----:B------:R-:W-:Y:S02]  /*21f0*/  IMAD R10, R5, R7, R10 ;  /* 0x00000007050a7224 */ /* 0x000fe400078e020a */
[----:B------:R-:W-:-:S07]  /*2200*/  IMAD R9, R3, R2, R9 ;  /* 0x0000000203097224 */ /* 0x000fce00078e0209 */
.L_x_34:
[----:B------:R-:W-:Y:S01]  /*2210*/  VIADD R16, R16, 0x1 ;  /* 0x0000000110107836 */ /* 0x000fe20000000000 */
[----:B------:R-:W-:Y:S01]  /*2220*/  PLOP3.LUT P1, PT, PT, PT, PT, 0x80, 0x8 ;  /* 0x000000000008781c */ /* 0x000fe20003f2f070 */
[----:B------:R-:W-:Y:S02]  /*2230*/  IMAD.IADD R15, R10, 0x1, R87 ;  /* 0x000000010a0f7824 */ /* 0x000fe400078e0257 */
[----:B------:R-:W-:Y:S01]  /*2240*/  IMAD.IADD R14, R9, 0x1, R86 ;  /* 0x00000001090e7824 */ /* 0x000fe200078e0256 */
[----:B------:R-:W-:-:S04]  /*2250*/  ISETP.NE.AND P0, PT, R16, 0x2, PT ;  /* 0x000000021000780c */ /* 0x000fc80003f05270 */
[----:B------:R-:W-:Y:S02]  /*2260*/  SEL R2, RZ, 0x1, P0 ;  /* 0x00000001ff027807 */ /* 0x000fe40000000000 */
[----:B------:R-:W-:Y:S02]  /*2270*/  SEL R16, R16, RZ, P0 ;  /* 0x000000ff10107207 */ /* 0x000fe40000000000 */
[----:B------:R-:W-:Y:S01]  /*2280*/  LOP3.LUT R13, R13, R2, RZ, 0x3c, !PT ;  /* 0x000000020d0d7212 */ /* 0x000fe200078e3cff */
[----:B------:R-:W-:Y:S06]  /*2290*/  @P2 BRA `(.L_x_35) ;  /* 0xfffffff000a02947 */ /* 0x000fec000383ffff */
[----:B------:R-:W-:Y:S01]  /*22a0*/  UIADD3 UR4, UPT, UPT, UR4, 0x18, URZ ;  /* 0x0000001804047890 */ /* 0x000fe2000fffe0ff */
[----:B------:R-:W-:-:S03]  /*22b0*/  SHF.L.U32 R2, R17, 0x1f, RZ ;  /* 0x0000001f11027819 */ /* 0x000fc600000006ff */
[----:B------:R-:W-:-:S09]  /*22c0*/  ULEA UR5, UR6, UR4, 0x3 ;  /* 0x0000000406057291 */ /* 0x000fd2000f8e18ff */
[----:B------:R-:W1:Y:S02]  /*22d0*/  SYNCS.PHASECHK.TRANS64.TRYWAIT P0, [UR5], R2 ;  /* 0x00000002ff0075a7 */ /* 0x000e640008001105 */
[----:B-1----:R-:W-:Y:S05]  /*22e0*/  @!P0 BRA `(.L_x_36) ;  /* 0x00000068005c8947 */ /* 0x002fea0003800000 */
.L_x_135:
[----:B------:R-:W-:-:S04]  /*22f0*/  UIADD3 UR6, UPT, UPT, UR6, 0x1, URZ ;  /* 0x0000000106067890 */ /* 0x000fc8000fffe0ff */
[----:B------:R-:W-:-:S04]  /*2300*/  UISETP.NE.AND UP0, UPT, UR6, 0x3, UPT ;  /* 0x000000030600788c */ /* 0x000fc8000bf05270 */
[----:B------:R-:W-:Y:S02]  /*2310*/  USEL UR7, URZ, 0x1, UP0 ;  /* 0x00000001ff077887 */ /* 0x000fe40008000000 */
[----:B------:R-:W-:-:S04]  /*2320*/  USEL UR6, UR6, URZ, UP0 ;  /* 0x000000ff06067287 */ /* 0x000fc80008000000 */
[----:B------:R-:W-:Y:S01]  /*2330*/  ULEA UR5, UR6, UR4, 0x3 ;  /* 0x0000000406057291 */ /* 0x000fe2000f8e18ff */
[----:B------:R-:W-:-:S04]  /*2340*/  LOP3.LUT R17, R17, UR7, RZ, 0x3c, !PT ;  /* 0x0000000711117c12 */ /* 0x000fc8000f8e3cff */
[----:B-1----:R-:W-:-:S04]  /*2350*/  SHF.L.U32 R2, R17, 0x1f, RZ ;  /* 0x0000001f11027819 */ /* 0x002fc800000006ff */
[----:B------:R-:W1:Y:S02]  /*2360*/  SYNCS.PHASECHK.TRANS64.TRYWAIT P0, [UR5], R2 ;  /* 0x00000002ff0075a7 */ /* 0x000e640008001105 */
[----:B-1----:R-:W-:Y:S05]  /*2370*/  @!P0 BRA `(.L_x_37) ;  /* 0x0000006800508947 */ /* 0x002fea0003800000 */
.L_x_137:
[----:B------:R-:W-:-:S04]  /*2380*/  UIADD3 UR6, UPT, UPT, UR6, 0x1, URZ ;  /* 0x0000000106067890 */ /* 0x000fc8000fffe0ff */
[----:B------:R-:W-:-:S04]  /*2390*/  UISETP.NE.AND UP0, UPT, UR6, 0x3, UPT ;  /* 0x000000030600788c */ /* 0x000fc8000bf05270 */
[----:B------:R-:W-:Y:S02]  /*23a0*/  USEL UR5, URZ, 0x1, UP0 ;  /* 0x00000001ff057887 */ /* 0x000fe40008000000 */
[----:B------:R-:W-:-:S04]  /*23b0*/  USEL UR6, UR6, URZ, UP0 ;  /* 0x000000ff06067287 */ /* 0x000fc80008000000 */
[----:B------:R-:W-:Y:S01]  /*23c0*/  ULEA UR6, UR6, UR4, 0x3 ;  /* 0x0000000406067291 */ /* 0x000fe2000f8e18ff */
[----:B-1----:R-:W-:-:S04]  /*23d0*/  LOP3.LUT R2, R17, UR5, RZ, 0x3c, !PT ;  /* 0x0000000511027c12 */ /* 0x002fc8000f8e3cff */
[----:B------:R-:W-:Y:S01]  /*23e0*/  SHF.L.U32 R2, R2, 0x1f, RZ ;  /* 0x0000001f02027819 */ /* 0x000fe200000006ff */
[----:B----4-:R-:W-:-:S07]  /*23f0*/  IMAD.U32 R0, RZ, RZ, UR6 ;  /* 0x00000006ff007e24 */ /* 0x010fce000f8e00ff */
.L_x_38:
[----:B-1----:R1:W2:Y:S02]  /*2400*/  SYNCS.PHASECHK.TRANS64.TRYWAIT P0, [R0+URZ], R2 ;  /* 0x00000002000075a7 */ /* 0x0022a400080011ff */
[----:B--2---:R-:W-:Y:S05]  /*2410*/  @!P0 NANOSLEEP.SYNCS 0x989680 ;  /* 0x009896800000895d */ /* 0x004fea0003900000 */
[----:B------:R-:W2:Y:S02]  /*2420*/  @!P0 SYNCS.PHASECHK.TRANS64 P0, [R0+URZ], R2 ;  /* 0x00000002000085a7 */ /* 0x000ea400080010ff */
[----:B--2---:R-:W-:Y:S05]  /*2430*/  @P0 EXIT ;  /* 0x000000000000094d */ /* 0x004fea0003800000 */
[----:B------:R-:W-:Y:S05]  /*2440*/  BRA `(.L_x_38) ;  /* 0xfffffffc00ec7947 */ /* 0x000fea000383ffff */
.L_x_17:
[----:B------:R-:W-:-:S04]  /*2450*/  UISETP.NE.AND UP1, UPT, UR37, URZ, UPT ;  /* 0x000000ff2500728c */ /* 0x000fc8000bf25270 */
[----:B------:R-:W-:-:S09]  /*2460*/  UISETP.NE.OR UP1, UPT, UR8, 0x1, UP1 ;  /* 0x000000010800788c */ /* 0x000fd20008f25670 */
[----:B------:R-:W-:Y:S05]  /*2470*/  BRA.U UP1, `(.L_x_39) ;  /* 0x0000000501487547 */ /* 0x000fea000b800000 */
[----:B------:R-:W-:Y:S01]  /*2480*/  ISETP.NE.AND P2, PT, R2, RZ, PT ;  /* 0x000000ff0200720c */ /* 0x000fe20003f45270 */
[----:B------:R-:W-:Y:S01]  /*2490*/  IMAD.MOV.U32 R12, RZ, RZ, 0x1 ;  /* 0x00000001ff0c7424 */ /* 0x000fe200078e00ff */
[----:B------:R-:W-:Y:S02]  /*24a0*/  CS2R R10, SRZ ;  /* 0x00000000000a7805 */ /* 0x000fe4000001ff00 */
[----:B------:R-:W-:Y:S01]  /*24b0*/  CS2R R8, SRZ ;  /* 0x0000000000087805 */ /* 0x000fe2000001ff00 */
[----:B------:R-:W-:Y:S01]  /*24c0*/  UMOV UR4, 0x400 ;  /* 0x0000040000047882 */ /* 0x000fe20000000000 */
[----:B------:R-:W-:Y:S01]  /*24d0*/  UMOV UR6, URZ ;  /* 0x000000ff00067c82 */ /* 0x000fe20008000000 */
[----:B------:R-:W-:-:S12]  /*24e0*/  ULEA UR37, UR37, UR4, 0x18 ;  /* 0x0000000425257291 */ /* 0x000fd8000f8ec0ff */
.L_x_43:
[----:B------:R-:W-:Y:S02]  /*24f0*/  LEA R0, R8, UR37, 0x3 ;  /* 0x0000002508007c11 */ /* 0x000fe4000f8e18ff */
[----:B------:R-:W-:-:S03]  /*2500*/  SHF.L.U32 R4, R9, 0x1f, RZ ;  /* 0x0000001f09047819 */ /* 0x000fc600000006ff */
[----:B------:R-:W-:Y:S01]  /*2510*/  VIADD R5, R0, 0xf0 ;  /* 0x000000f000057836 */ /* 0x000fe20000000000 */
[----:B------:R-:W1:Y:S02]  /*2520*/  SYNCS.PHASECHK.TRANS64.TRYWAIT P0, [R0+URZ+0xe0], R4 ;  /* 0x0000e004000075a7 */ /* 0x000e6400080011ff */
[----:B-1----:R-:W-:Y:S05]  /*2530*/  @!P0 BRA `(.L_x_40) ;  /* 0x0000006400f88947 */ /* 0x002fea0003800000 */
.L_x_138:
[----:B------:R-:W-:Y:S01]  /*2540*/  ULEA UR5, UR6, UR37, 0x3 ;  /* 0x0000002506057291 */ /* 0x000fe2000f8e18ff */
[----:B-1----:R-:W-:Y:S01]  /*2550*/  PRMT R0, RZ, 0x654, R5 ;  /* 0x00000654ff007816 */ /* 0x002fe20000000005 */
[----:B------:R-:W-:Y:S01]  /*2560*/  @!P2 IMAD.MOV.U32 R4, RZ, RZ, 0x10 ;  /* 0x00000010ff04a424 */ /* 0x000fe200078e00ff */
[----:B------:R-:W-:Y:S01]  /*2570*/  SHF.L.U32 R5, R12, 0x1f, RZ ;  /* 0x0000001f0c057819 */ /* 0x000fe200000006ff */
[----:B------:R-:W-:Y:S01]  /*2580*/  UIADD3 UR4, UPT, UPT, UR5, 0x80, URZ ;  /* 0x0000008005047890 */ /* 0x000fe2000fffe0ff */
[----:B------:R1:W-:Y:S05]  /*2590*/  SYNCS.ARRIVE.TRANS64.RED.A1T0 RZ, [R0+URZ], RZ ;  /* 0x000000ff00ff79a7 */ /* 0x0003ea00081004ff */
[----:B------:R-:W-:Y:S01]  /*25a0*/  IMAD.U32 R6, RZ, RZ, UR4 ;  /* 0x00000004ff067e24 */ /* 0x000fe2000f8e00ff */
[----:B------:R-:W2:Y:S04]  /*25b0*/  SYNCS.PHASECHK.TRANS64.TRYWAIT P0, [UR5+0x90], R5 ;  /* 0x00009005ff0075a7 */ /* 0x000ea80008001105 */
[----:B------:R-:W-:Y:S01]  /*25c0*/  PRMT R6, R2, 0x654, R6 ;  /* 0x0000065402067816 */ /* 0x000fe20000000006 */
[----:B-12---:R-:W-:Y:S06]  /*25d0*/  @!P0 BRA `(.L_x_41) ;  /* 0x0000006400e48947 */ /* 0x006fec0003800000 */
.L_x_140:
[----:B------:R-:W-:Y:S01]  /*25e0*/  ULEA UR4, UR6, UR37, 0x4 ;  /* 0x0000002506047291 */ /* 0x000fe2000f8e20ff */
[----:B------:R-:W-:Y:S01]  /*25f0*/  SEL R3, R6, R3, !P2 ;  /* 0x0000000306037207 */ /* 0x000fe20005000000 */
[----:B------:R-:W-:Y:S01]  /*2600*/  UIADD3 UR5, UPT, UPT, UR5, 0x80, URZ ;  /* 0x0000008005057890 */ /* 0x000fe2000fffe0ff */
[----:B-1----:R-:W-:Y:S01]  /*2610*/  LEA R0, R11, UR37, 0x3 ;  /* 0x000000250b007c11 */ /* 0x002fe2000f8e18ff */
[----:B------:R-:W-:Y:S01]  /*2620*/  UIADD3 UR4, UPT, UPT, UR4, 0x110, URZ ;  /* 0x0000011004047890 */ /* 0x000fe2000fffe0ff */
[----:B------:R1:W-:Y:S01]  /*2630*/  @!P2 SYNCS.ARRIVE.TRANS64.RED RZ, [R3+URZ], R4 ;  /* 0x0000000403ffa9a7 */ /* 0x0003e200080004ff */
[----:B------:R-:W-:Y:S01]  /*2640*/  UIADD3 UR6, UPT, UPT, UR6, 0x1, URZ ;  /* 0x0000000106067890 */ /* 0x000fe2000fffe0ff */
[----:B------:R-:W-:-:S03]  /*2650*/  VIADD R8, R8, 0x1 ;  /* 0x0000000108087836 */ /* 0x000fc60000000000 */
[----:B------:R-:W-:Y:S02]  /*2660*/  UISETP.NE.AND UP0, UPT, UR6, 0x2, UPT ;  /* 0x000000020600788c */ /* 0x000fe4000bf05270 */
[----:B------:R-:W-:Y:S01]  /*2670*/  ISETP.NE.AND P0, PT, R8, 0x2, PT ;  /* 0x000000020800780c */ /* 0x000fe20003f05270 */
[----:B------:R-:W-:Y:S06]  /*2680*/  UGETNEXTWORKID.BROADCAST [UR4], [UR5] ;  /* 0x00000000040073ca */ /* 0x000fec0008000100 */
[----:B------:R-:W-:Y:S02]  /*2690*/  USEL UR4, URZ, 0x1, UP0 ;  /* 0x00000001ff047887 */ /* 0x000fe40008000000 */
[----:B------:R-:W-:-:S04]  /*26a0*/  USEL UR6, UR6, URZ, UP0 ;  /* 0x000000ff06067287 */ /* 0x000fc80008000000 */
[----:B------:R-:W-:Y:S02]  /*26b0*/  LOP3.LUT R12, R12, UR4, RZ, 0x3c, !PT ;  /* 0x000000040c0c7c12 */ /* 0x000fe4000f8e3cff */
[----:B-1----:R-:W-:-:S04]  /*26c0*/  SHF.L.U32 R4, R10, 0x1f, RZ ;  /* 0x0000001f0a047819 */ /* 0x002fc800000006ff */
[----:B------:R-:W1:Y:S02]  /*26d0*/  SYNCS.PHASECHK.TRANS64.TRYWAIT P1, [R0+URZ+0x80], R4 ;  /* 0x00008004000075a7 */ /* 0x000e6400080211ff */
[----:B-1----:R-:W-:Y:S05]  /*26e0*/  @!P1 BRA `(.L_x_42) ;  /* 0x0000006400b89947 */ /* 0x002fea0003800000 */
.L_x_141:
[C---:B-1----:R-:W-:Y:S01]  /*26f0*/  LEA R4, R11.reuse, UR37, 0x4 ;  /* 0x000000250b047c11 */ /* 0x042fe2000f8e20ff */
[----:B------:R-:W-:Y:S01]  /*2700*/  VIADD R0, R0, 0x90 ;  /* 0x0000009000007836 */ /* 0x000fe20000000000 */
[----:B------:R-:W-:Y:S01]  /*2710*/  SEL R8, R8, RZ, P0 ;  /* 0x000000ff08087207 */ /* 0x000fe20000000000 */
[----:B------:R-:W-:-:S03]  /*2720*/  VIADD R11, R11, 0x1 ;  /* 0x000000010b0b7836 */ /* 0x000fc60000000000 */
[----:B------:R-:W1:Y:S01]  /*2730*/  LDS.128 R4, [R4+0x110] ;  /* 0x0001100004047984 */ /* 0x000e620000000c00 */
[----:B------:R-:W-:Y:S02]  /*2740*/  PRMT R0, RZ, 0x654, R0 ;  /* 0x00000654ff007816 */ /* 0x000fe40000000000 */
[C---:B------:R-:W-:Y:S01]  /*2750*/  ISETP.NE.AND P1, PT, R11.reuse, 0x2, PT ;  /* 0x000000020b00780c */ /* 0x040fe20003f25270 */
[----:B------:R-:W-:Y:S01]  /*2760*/  @!PT LDS RZ, [RZ] ;  /* 0x00000000fffff984 */ /* 0x000fe20000000800 */
[----:B------:R-:W-:Y:S01]  /*2770*/  @!PT LDS RZ, [RZ] ;  /* 0x00000000fffff984 */ /* 0x000fe20000000800 */
[----:B------:R-:W-:Y:S01]  /*2780*/  @!PT LDS RZ, [RZ] ;  /* 0x00000000fffff984 */ /* 0x000fe20000000800 */
[----:B------:R-:W-:Y:S01]  /*2790*/  @!PT LDS RZ, [RZ] ;  /* 0x00000000fffff984 */ /* 0x000fe20000000800 */
[----:B------:R2:W-:Y:S06]  /*27a0*/  MEMBAR.ALL.CTA ;  /* 0x0000000000007992 */ /* 0x0005ec0000008000 */
[----:B--2---:R-:W2:Y:S01]  /*27b0*/  FENCE.VIEW.ASYNC.S ;  /* 0x00000000000073c6 */ /* 0x004ea20000000000 */
[----:B------:R-:W-:Y:S01]  /*27c0*/  SEL R11, R11, RZ, P1 ;  /* 0x000000ff0b0b7207 */ /* 0x000fe20000800000 */
[----:B--2---:R2:W-:Y:S01]  /*27d0*/  SYNCS.ARRIVE.TRANS64.RED.A1T0 RZ, [R0+URZ], RZ ;  /* 0x000000ff00ff79a7 */ /* 0x0045e200081004ff */
[----:B-1----:R-:W-:-:S02]  /*27e0*/  LOP3.LUT P3, RZ, R6, 0x1, RZ, 0xc0, !PT ;  /* 0x0000000106ff7812 */ /* 0x002fc4000786c0ff */
[----:B------:R-:W-:-:S04]  /*27f0*/  SEL R4, RZ, 0x1, P1 ;  /* 0x00000001ff047807 */ /* 0x000fc80000800000 */
[----:B------:R-:W-:Y:S02]  /*2800*/  LOP3.LUT R10, R10, R4, RZ, 0x3c, !PT ;  /* 0x000000040a0a7212 */ /* 0x000fe400078e3cff */
[----:B--2---:R-:W-:-:S04]  /*2810*/  SEL R0, RZ, 0x1, P0 ;  /* 0x00000001ff007807 */ /* 0x004fc80000000000 */
[----:B------:R-:W-:Y:S01]  /*2820*/  LOP3.LUT R9, R9, R0, RZ, 0x3c, !PT ;  /* 0x0000000009097212 */ /* 0x000fe200078e3cff */
[----:B------:R-:W-:Y:S06]  /*2830*/  @P3 BRA `(.L_x_43) ;  /* 0xfffffffc002c3947 */ /* 0x000fec000383ffff */
[----:B------:R-:W-:Y:S01]  /*2840*/  ULEA UR5, UR6, UR37, 0x3 ;  /* 0x0000002506057291 */ /* 0x000fe2000f8e18ff */
[----:B------:R-:W-:-:S08]  /*2850*/  SHF.L.U32 R2, R12, 0x1f, RZ ;  /* 0x0000001f0c027819 */ /* 0x000fd000000006ff */
[----:B------:R-:W1:Y:S02]  /*2860*/  SYNCS.PHASECHK.TRANS64 P0, [UR5+0x90], R2 ;  /* 0x00009002ff0075a7 */ /* 0x000e640008001005 */
[----:B-1----:R-:W-:Y:S05]  /*2870*/  @P0 BRA `(.L_x_44) ;  /* 0x0000000000080947 */ /* 0x002fea0003800000 */
[----:B------:R-:W1:Y:S02]  /*2880*/  SYNCS.PHASECHK.TRANS64.TRYWAIT P0, [UR5+0x90], R2 ;  /* 0x00009002ff0075a7 */ /* 0x000e640008001105 */
[----:B-1----:R-:W-:Y:S05]  /*2890*/  @!P0 BRA `(.L_x_45) ;  /* 0x0000006400608947 */ /* 0x002fea0003800000 */
.L_x_44:
[----:B------:R-:W-:-:S04]  /*28a0*/  UIADD3 UR4, UPT, UPT, UR6, 0x1, URZ ;  /* 0x0000000106047890 */ /* 0x000fc8000fffe0ff */
[----:B------:R-:W-:-:S04]  /*28b0*/  UISETP.NE.AND UP0, UPT, UR4, 0x2, UPT ;  /* 0x000000020400788c */ /* 0x000fc8000bf05270 */
[----:B------:R-:W-:Y:S02]  /*28c0*/  USEL UR7, URZ, 0x1, UP0 ;  /* 0x00000001ff077887 */ /* 0x000fe40008000000 */
[----:B------:R-:W-:-:S04]  /*28d0*/  USEL UR4, UR4, URZ, UP0 ;  /* 0x000000ff04047287 */ /* 0x000fc80008000000 */
[----:B------:R-:W-:Y:S01]  /*28e0*/  ULEA UR4, UR4, UR37, 0x3 ;  /* 0x0000002504047291 */ /* 0x000fe2000f8e18ff */
[----:B-1----:R-:W-:-:S04]  /*28f0*/  LOP3.LUT R2, R12, UR7, RZ, 0x3c, !PT ;  /* 0x000000070c027c12 */ /* 0x002fc8000f8e3cff */
[----:B------:R-:W-:-:S04]  /*2900*/  SHF.L.U32 R0, R2, 0x1f, RZ ;  /* 0x0000001f02007819 */ /* 0x000fc800000006ff */
[----:B------:R-:W1:Y:S02]  /*2910*/  SYNCS.PHASECHK.TRANS64 P0, [UR4+0x90], R0 ;  /* 0x00009000ff0075a7 */ /* 0x000e640008001004 */
[----:B-1----:R-:W-:Y:S05]  /*2920*/  @P0 EXIT ;  /* 0x000000000000094d */ /* 0x002fea0003800000 */
[----:B------:R-:W-:Y:S02]  /*2930*/  SHF.L.U32 R2, R2, 0x1f, RZ ;  /* 0x0000001f02027819 */ /* 0x000fe400000006ff */
[----:B------:R-:W-:-:S07]  /*2940*/  MOV R0, UR4 ;  /* 0x0000000400007c02 */ /* 0x000fce0008000f00 */
.L_x_46:
[----:B-1----:R1:W2:Y:S02]  /*2950*/  SYNCS.PHASECHK.TRANS64.TRYWAIT P0, [R0+URZ+0x90], R2 ;  /* 0x00009002000075a7 */ /* 0x0022a400080011ff */
[----:B--2---:R-:W-:Y:S05]  /*2960*/  @!P0 NANOSLEEP.SYNCS 0x989680 ;  /* 0x009896800000895d */ /* 0x004fea0003900000 */
[----:B------:R-:W2:Y:S02]  /*2970*/  @!P0 SYNCS.PHASECHK.TRANS64 P0, [R0+URZ+0x90], R2 ;  /* 0x00009002000085a7 */ /* 0x000ea400080010ff */
[----:B--2---:R-:W-:Y:S05]  /*2980*/  @P0 EXIT ;  /* 0x000000000000094d */ /* 0x004fea0003800000 */
[----:B------:R-:W-:Y:S05]  /*2990*/  BRA `(.L_x_46) ;  /* 0xfffffffc00ec7947 */ /* 0x000fea000383ffff */
.L_x_39:
[----:B------:R-:W-:-:S09]  /*29a0*/  UISETP.NE.AND UP1, UPT, UR8, URZ, UPT ;  /* 0x000000ff0800728c */ /* 0x000fd2000bf25270 */
[----:B------:R-:W-:Y:S05]  /*29b0*/  BRA.U UP1, `(.L_x_47) ;  /* 0x0000000d017c7547 */ /* 0x000fea000b800000 */
[----:B------:R-:W-:Y:S01]  /*29c0*/  UMOV UR4, 0x40 ;  /* 0x0000004000047882 */ /* 0x000fe20000000000 */
[----:B------:R-:W-:Y:S01]  /*29d0*/  NOP ;  /* 0x0000000000007918 */ /* 0x000fe20000000000 */
[----:B------:R-:W-:Y:S01]  /*29e0*/  ULEA UR4, UR37, UR4, 0x18 ;  /* 0x0000000425047291 */ /* 0x000fe2000f8ec0ff */
[----:B------:R-:W-:Y:S02]  /*29f0*/  UMOV UR5, 0x400 ;  /* 0x0000040000057882 */ /* 0x000fe40000000000 */
[----:B------:R-:W-:-:S06]  /*2a00*/  ULEA UR37, UR37, UR5, 0x18 ;  /* 0x0000000525257291 */ /* 0x000fcc000f8ec0ff */
[----:B------:R-:W1:Y:S02]  /*2a10*/  LDS.U8 R0, [UR4+0x1c] ;  /* 0x00001c04ff007984 */ /* 0x000e640008000000 */
[----:B-1----:R-:W-:-:S13]  /*2a20*/  ISETP.NE.AND P0, PT, R0, RZ, PT ;  /* 0x000000ff0000720c */ /* 0x002fda0003f05270 */
[----:B------:R-:W-:Y:S05]  /*2a30*/  @P0 BRA `(.L_x_48) ;  /* 0x0000000000580947 */ /* 0x000fea0003800000 */
[----:B------:R-:W-:-:S13]  /*2a40*/  ELECT P0, URZ, PT ;  /* 0x0000000000ff782f */ /* 0x000fda0003800000 */
[----:B------:R-:W-:Y:S05]  /*2a50*/  @!P0 BRA `(.L_x_49) ;  /* 0x0000000000608947 */ /* 0x000fea0003800000 */
[----:B------:R-:W-:Y:S01]  /*2a60*/  UMOV UR5, 0x10 ;  /* 0x0000001000057882 */ /* 0x000fe20000000000 */
[----:B------:R-:W-:Y:S01]  /*2a70*/  HFMA2 R0, -RZ, RZ, 0, 5.9604644775390625e-08 ;  /* 0x00000001ff007431 */ /* 0x000fe200000001ff */
[----:B------:R-:W-:-:S03]  /*2a80*/  MOV R2, 0xffff ;  /* 0x0000ffff00027802 */ /* 0x000fc60000000f00 */
[----:B------:R-:W-:Y:S04]  /*2a90*/  DEPBAR.LE SB1, 0x36 ;  /* 0x00009d800000791a */ /* 0x000fe80000000000 */
[----:B------:R-:W1:Y:S02]  /*2aa0*/  UTCATOMSWS.FIND_AND_SET.ALIGN UP0, UR5, UR5 ;  /* 0x00000005000575e3 */ /* 0x000e640008000800 */
[----:B-1----:R-:W-:Y:S01]  /*2ab0*/  MOV R3, UR5 ;  /* 0x0000000500037c02 */ /* 0x002fe20008000f00 */
[----:B------:R-:W-:Y:S06]  /*2ac0*/  BRA.U UP0, `(.L_x_50) ;  /* 0x0000000100187547 */ /* 0x000fec000b800000 */
.L_x_51:
[----:B------:R-:W-:Y:S05]  /*2ad0*/  NANOSLEEP 0x64 ;  /* 0x000000640000795d */ /* 0x000fea0003800000 */
[----:B------:R-:W-:-:S05]  /*2ae0*/  UMOV UR5, 0x10 ;  /* 0x0000001000057882 */ /* 0x000fca0000000000 */
[----:B------:R-:W-:Y:S04]  /*2af0*/  DEPBAR.LE SB1, 0x36 ;  /* 0x00009d800000791a */ /* 0x000fe80000000000 */
[----:B------:R-:W1:Y:S02]  /*2b00*/  UTCATOMSWS.FIND_AND_SET.ALIGN UP0, UR5, UR5 ;  /* 0x00000005000575e3 */ /* 0x000e640008000800 */
[----:B-1----:R-:W-:Y:S01]  /*2b10*/  MOV R3, UR5 ;  /* 0x0000000500037c02 */ /* 0x002fe20008000f00 */
[----:B------:R-:W-:Y:S05]  /*2b20*/  BRA.U !UP0, `(.L_x_51) ;  /* 0xfffffffd08e87547 */ /* 0x000fea000b83ffff */
.L_x_50:
[-C--:B------:R-:W-:Y:S02]  /*2b30*/  SHF.L.U32 R2, R2, R3.reuse, RZ ;  /* 0x0000000302027219 */ /* 0x080fe400000006ff */
[----:B------:R-:W-:Y:S01]  /*2b40*/  SHF.L.U32 R0, R0, R3, RZ ;  /* 0x0000000300007219 */ /* 0x000fe200000006ff */
[----:B------:R-:W-:Y:S02]  /*2b50*/  IMAD.SHL.U32 R3, R3, 0x20, RZ ;  /* 0x0000002003037824 */ /* 0x000fe400078e00ff */
[----:B------:R1:W-:Y:S04]  /*2b60*/  ATOMS.OR RZ, [UR4+0x14], R2 ;  /* 0x00001402ffff798c */ /* 0x0003e8000b000004 */
[----:B------:R1:W-:Y:S04]  /*2b70*/  ATOMS.OR RZ, [UR4+0x18], R0 ;  /* 0x00001800ffff798c */ /* 0x0003e8000b000004 */
[----:B------:R1:W-:Y:S01]  /*2b80*/  STS [UR37+0x130], R3 ;  /* 0x00013003ff007988 */ /* 0x0003e20008000825 */
[----:B------:R-:W-:Y:S05]  /*2b90*/  BRA `(.L_x_49) ;  /* 0x0000000000107947 */ /* 0x000fea0003800000 */
.L_x_48:
[----:B------:R-:W-:Y:S02]  /*2ba0*/  MOV R0, 0xffffffff ;  /* 0xffffffff00007802 */ /* 0x000fe40000000f00 */
[----:B------:R-:W-:-:S03]  /*2bb0*/  MOV R2, 0x2be0 ;  /* 0x00002be000027802 */ /* 0x000fc60000000f00 */
[----:B------:R1:W-:Y:S04]  /*2bc0*/  STS [UR37+0x130], R0 ;  /* 0x00013000ff007988 */ /* 0x0003e80008000825 */
[----:B-1-3-5:R-:W-:Y:S05]  /*2bd0*/  CALL.REL.NOINC `($__internal_1_$__cuda_sm10x_tcgen05_guardrail_trap_phase_invalid_during_alloc) ;  /* 0x0000006800a87944 */ /* 0x02afea0003c00000 */
.L_x_49:
[----:B------:R-:W-:Y:S05]  /*2be0*/  WARPSYNC.ALL ;  /* 0x0000000000007948 */ /* 0x000fea0003800000 */
[----:B------:R-:W2:Y:S01]  /*2bf0*/  S2UR UR6, SR_CgaCtaId ;  /* 0x00000000000679c3 */ /* 0x000ea20000008800 */
[----:B------:R-:W-:Y:S01]  /*2c00*/  UMOV UR4, 0x400 ;  /* 0x0000040000047882 */ /* 0x000fe20000000000 */
[----:B------:R-:W-:-:S06]  /*2c10*/  NOP ;  /* 0x0000000000007918 */ /* 0x000fcc0000000000 */
[----:B------:R-:W-:Y:S06]  /*2c20*/  BAR.ARV 0x6, 0xa0 ;  /* 0x0182800000007b1d */ /* 0x000fec0000002000 */
[----:B------:R-:W4:Y:S01]  /*2c30*/  LDCU UR7, c[0x0][0x38c] ;  /* 0x00007180ff0777ac */ /* 0x000f220008000800 */
[----:B------:R-:W-:Y:S01]  /*2c40*/  IMAD.MOV.U32 R11, RZ, RZ, 0x1 ;  /* 0x00000001ff0b7424 */ /* 0x000fe200078e00ff */
[----:B------:R-:W-:Y:S01]  /*2c50*/  CS2R R8, SRZ ;  /* 0x0000000000087805 */ /* 0x000fe2000001ff00 */
[----:B------:R-:W-:Y:S01]  /*2c60*/  IMAD.MOV.U32 R10, RZ, RZ, RZ ;  /* 0x000000ffff0a7224 */ /* 0x000fe200078e00ff */
[----:B------:R-:W-:Y:S01]  /*2c70*/  UMOV UR18, URZ ;  /* 0x000000ff00127c82 */ /* 0x000fe20008000000 */
[----:B------:R-:W-:Y:S01]  /*2c80*/  UMOV UR17, URZ ;  /* 0x000000ff00117c82 */ /* 0x000fe20008000000 */
[----:B------:R-:W-:Y:S01]  /*2c90*/  UMOV UR22, 0x0 ;  /* 0x0000000000167882 */ /* 0x000fe20000000000 */
[----:B------:R-:W-:Y:S01]  /*2ca0*/  UMOV UR23, 0x8200010 ;  /* 0x0820001000177882 */ /* 0x000fe20000000000 */
[----:B------:R-:W-:Y:S01]  /*2cb0*/  UMOV UR20, 0x0 ;  /* 0x0000000000147882 */ /* 0x000fe20000000000 */
[----:B------:R-:W-:Y:S01]  /*2cc0*/  UMOV UR21, 0x8200010 ;  /* 0x0820001000157882 */ /* 0x000fe20000000000 */
[----:B--2---:R-:W-:Y:S01]  /*2cd0*/  ULEA UR6, UR6, UR4, 0x18 ;  /* 0x0000000406067291 */ /* 0x004fe2000f8ec0ff */
[----:B------:R-:W2:Y:S03]  /*2ce0*/  LDCU UR4, c[0x0][0x38c] ;  /* 0x00007180ff0477ac */ /* 0x000ea60008000800 */
[----:B------:R-:W-:-:S02]  /*2cf0*/  UIADD3 UR11, UPT, UPT, UR6, 0x8400, URZ ;  /* 0x00008400060b7890 */ /* 0x000fc4000fffe0ff */
[----:B----4-:R-:W-:-:S03]  /*2d00*/  UIADD3 UR7, UPT, UPT, UR7, 0x1f, URZ ;  /* 0x0000001f07077890 */ /* 0x010fc6000fffe0ff */
[----:B-1----:R-:W1:Y:S01]  /*2d10*/  LDS R0, [UR6+0x130] ;  /* 0x00013006ff007984 */ /* 0x002e620008000800 */
[----:B------:R-:W-:Y:S02]  /*2d20*/  UIADD3 UR12, UPT, UPT, UR6, 0xe400, URZ ;  /* 0x0000e400060c7890 */ /* 0x000fe4000fffe0ff */
[----:B------:R-:W-:Y:S02]  /*2d30*/  USHF.R.S32.HI UR5, URZ, 0x1f, UR7 ;  /* 0x0000001fff057899 */ /* 0x000fe40008011407 */
[----:B------:R-:W-:Y:S02]  /*2d40*/  USHF.R.U32.HI UR11, URZ, 0x4, UR11 ;  /* 0x00000004ff0b7899 */ /* 0x000fe4000801160b */
[----:B------:R-:W-:Y:S02]  /*2d50*/  ULEA.HI UR5, UR5, UR7, URZ, 0x5 ;  /* 0x0000000705057291 */ /* 0x000fe4000f8f28ff */
[----:B------:R-:W-:Y:S02]  /*2d60*/  USHF.R.U32.HI UR12, URZ, 0x4, UR12 ;  /* 0x00000004ff0c7899 */ /* 0x000fe4000801160c */
[----:B------:R-:W-:-:S02]  /*2d70*/  USHF.R.S32.HI UR5, URZ, 0x5, UR5 ;  /* 0x00000005ff057899 */ /* 0x000fc40008011405 */
[----:B------:R-:W-:Y:S02]  /*2d80*/  ULOP3.LUT UR11, UR11, 0x3fff, URZ, 0xc0, !UPT ;  /* 0x00003fff0b0b7892 */ /* 0x000fe4000f8ec0ff */
[----:B------:R-:W-:Y:S02]  /*2d90*/  UISETP.LT.AND UP0, UPT, UR5, 0x1, UPT ;  /* 0x000000010500788c */ /* 0x000fe4000bf01270 */
[----:B------:R-:W-:Y:S02]  /*2da0*/  ULOP3.LUT UR12, UR12, 0x3fff, URZ, 0xc0, !UPT ;  /* 0x00003fff0c0c7892 */ /* 0x000fe4000f8ec0ff */
[----:B------:R-:W-:Y:S02]  /*2db0*/  USEL UR10, UR5, 0x1, !UP0 ;  /* 0x00000001050a7887 */ /* 0x000fe4000c000000 */
[----:B------:R-:W-:Y:S02]  /*2dc0*/  ULOP3.LUT UR11, UR11, 0x10000, URZ, 0xfc, !UPT ;  /* 0x000100000b0b7892 */ /* 0x000fe4000f8efcff */
[----:B------:R-:W-:-:S02]  /*2dd0*/  ULOP3.LUT UR12, UR12, 0x10000, URZ, 0xfc, !UPT ;  /* 0x000100000c0c7892 */ /* 0x000fc4000f8efcff */
[----:B------:R-:W-:Y:S02]  /*2de0*/  UIADD3 UR10, UPT, UPT, -UR10, URZ, URZ ;  /* 0x000000ff0a0a7290 */ /* 0x000fe4000fffe1ff */
[----:B--2---:R-:W-:Y:S01]  /*2df0*/  UISETP.GE.AND UP3, UPT, UR4, 0x1, UPT ;  /* 0x000000010400788c */ /* 0x004fe2000bf66270 */
[----:B-1----:R-:W-:-:S15]  /*2e00*/  R2UR UR19, R0 ;  /* 0x00000000001372ca */ /* 0x002fde00000e0000 */
.L_x_58:
[----:B------:R-:W-:Y:S02]  /*2e10*/  LEA R0, R10, UR6, 0x3 ;  /* 0x000000060a007c11 */ /* 0x000fe4000f8e18ff */
[----:B------:R-:W-:Y:S02]  /*2e20*/  SHF.L.U32 R2, R9, 0x1f, RZ ;  /* 0x0000001f09027819 */ /* 0x000fe400000006ff */
[----:B------:R-:W-:Y:S01]  /*2e30*/  PLOP3.LUT P0, PT, PT, PT, UP3, 0x80, 0x8 ;  /* 0x000000000008781c */ /* 0x000fe20003f0f038 */
[----:B------:R-:W-:Y:S01]  /*2e40*/  VIADD R3, R0, 0x90 ;  /* 0x0000009000037836 */ /* 0x000fe20000000000 */
[----:B-1----:R-:W1:Y:S02]  /*2e50*/  SYNCS.PHASECHK.TRANS64.TRYWAIT P1, [R0+URZ+0x80], R2 ;  /* 0x00008002000075a7 */ /* 0x002e6400080211ff */
[----:B-1--4-:R-:W-:Y:S09]  /*2e60*/  @!P1 BRA `(.L_x_52) ;  /* 0x0000006000049947 */ /* 0x012ff20003800000 */
.L_x_143:
[----:B------:R-:W-:Y:S01]  /*2e70*/  LEA R4, R10, UR6, 0x4 ;  /* 0x000000060a047c11 */ /* 0x000fe2000f8e20ff */
[----:B------:R-:W-:Y:S01]  /*2e80*/  @UP3 ULEA UR4, UR17, UR6, 0x3 ;  /* 0x0000000611043291 */ /* 0x000fe2000f8e18ff */
[----:B------:R-:W-:Y:S01]  /*2e90*/  PLOP3.LUT P2, PT, PT, PT, PT, 0x80, 0x8 ;  /* 0x000000000008781c */ /* 0x000fe20003f4f070 */
[----:B------:R-:W-:Y:S01]  /*2ea0*/  ULEA UR8, UR18, UR6, 0x3 ;  /* 0x0000000612087291 */ /* 0x000fe2000f8e18ff */
[----:B------:R-:W-:Y:S01]  /*2eb0*/  PRMT R3, RZ, 0x654, R3 ;  /* 0x00000654ff037816 */ /* 0x000fe20000000003 */
[----:B------:R-:W-:Y:S01]  /*2ec0*/  ULEA UR9, UR18, UR19, 0x7 ;  /* 0x0000001312097291 */ /* 0x000fe2000f8e38ff */
[----:B------:R-:W2:Y:S01]  /*2ed0*/  LDS.128 R4, [R4+0x110] ;  /* 0x0001100004047984 */ /* 0x000ea20000000c00 */
[----:B-1----:R-:W-:Y:S02]  /*2ee0*/  @P0 SHF.L.U32 R2, R8, 0x1f, RZ ;  /* 0x0000001f08020819 */ /* 0x002fe400000006ff */
[----:B------:R-:W-:Y:S01]  /*2ef0*/  SHF.L.U32 R0, R11, 0x1f, RZ ;  /* 0x0000001f0b007819 */ /* 0x000fe200000006ff */
[----:B------:R-:W-:Y:S01]  /*2f00*/  @!PT LDS RZ, [RZ] ;  /* 0x00000000fffff984 */ /* 0x000fe20000000800 */
[----:B------:R-:W-:Y:S01]  /*2f10*/  @!PT LDS RZ, [RZ] ;  /* 0x00000000fffff984 */ /* 0x000fe20000000800 */
[----:B------:R-:W-:Y:S01]  /*2f20*/  @!PT LDS RZ, [RZ] ;  /* 0x00000000fffff984 */ /* 0x000fe20000000800 */
[----:B------:R-:W-:Y:S01]  /*2f30*/  @!PT LDS RZ, [RZ] ;  /* 0x00000000fffff984 */ /* 0x000fe20000000800 */
[----:B------:R1:W-:Y:S06]  /*2f40*/  MEMBAR.ALL.CTA ;  /* 0x0000000000007992 */ /* 0x0003ec0000008000 */
[----:B-1----:R-:W1:Y:S02]  /*2f50*/  FENCE.VIEW.ASYNC.S ;  /* 0x00000000000073c6 */ /* 0x002e640000000000 */
[----:B-1----:R1:W-:Y:S01]  /*2f60*/  SYNCS.ARRIVE.TRANS64.RED.A1T0 RZ, [R3+URZ], RZ ;  /* 0x000000ff03ff79a7 */ /* 0x0023e200081004ff */
[----:B------:R1:W4:Y:S01]  /*2f70*/  @P0 SYNCS.PHASECHK.TRANS64.TRYWAIT P2, [UR4], R2 ;  /* 0x00000002ff0005a7 */ /* 0x0003220008041104 */
[----:B--2---:R-:W-:Y:S01]  /*2f80*/  LOP3.LUT P1, RZ, R6, 0x1, RZ, 0xc0, !PT ;  /* 0x0000000106ff7812 */ /* 0x004fe2000782c0ff */
[----:B------:R-:W2:Y:S02]  /*2f90*/  SYNCS.PHASECHK.TRANS64.TRYWAIT P0, [UR8+0xc0], R0 ;  /* 0x0000c000ff0075a7 */ /* 0x000ea40008001108 */
[----:B-12-4-:R-:W-:Y:S10]  /*2fa0*/  @!P0 BRA `(.L_x_53) ;  /* 0x0000005c00c88947 */ /* 0x016ff40003800000 */
.L_x_145:
[----:B------:R-:W-:Y:S01]  /*2fb0*/  IADD3 R10, PT, PT, R10, 0x1, RZ ;  /* 0x000000010a0a7810 */ /* 0x000fe20007ffe0ff */
[----:B------:R-:W-:Y:S06]  /*2fc0*/  BRA.U !UP3, `(.L_x_54) ;  /* 0x000000010b987547 */ /* 0x000fec000b800000 */
[----:B------:R-:W-:Y:S01]  /*2fd0*/  UPLOP3.LUT UP4, UPT, UPT, UPT, UPT, 0x40, 0x4 ;  /* 0x000000000004789c */ /* 0x000fe20003f8e870 */
[----:B------:R-:W-:Y:S01]  /*2fe0*/  UMOV UR16, UR10 ;  /* 0x0000000a00107c82 */ /* 0x000fe20008000000 */
[----:B------:R-:W-:Y:S01]  /*2ff0*/  UMOV UR15, UR5 ;  /* 0x00000005000f7c82 */ /* 0x000fe20008000000 */
[----:B------:R-:W-:-:S08]  /*3000*/  UMOV UR14, UR17 ;  /* 0x00000011000e7c82 */ /* 0x000fd00008000000 */
.L_x_57:
[----:B------:R-:W-:Y:S02]  /*3010*/  UIADD3 UR16, UPT, UPT, UR16, 0x1, URZ ;  /* 0x0000000110107890 */ /* 0x000fe4000fffe0ff */
[----:B--2---:R-:W-:Y:S02]  /*3020*/  ULEA UR7, UR14, UR6, 0x3 ;  /* 0x000000060e077291 */ /* 0x004fe4000f8e18ff */
[----:B------:R-:W-:Y:S01]  /*3030*/  UISETP.NE.AND UP0, UPT, UR16, URZ, UPT ;  /* 0x000000ff1000728c */ /* 0x000fe2000bf05270 */
[----:B----4-:R-:W-:Y:S10]  /*3040*/  @P2 BRA `(.L_x_55) ;  /* 0x00000000000c2947 */ /* 0x010ff40003800000 */
[----:B-1----:R-:W-:Y:S04]  /*3050*/  SHF.L.U32 R2, R8, 0x1f, RZ ;  /* 0x0000001f08027819 */ /* 0x002fe800000006ff */
[----:B------:R-:W1:Y:S02]  /*3060*/  SYNCS.PHASECHK.TRANS64.TRYWAIT P0, [UR7], R2 ;  /* 0x00000002ff0075a7 */ /* 0x000e640008001107 */
[----:B-1----:R-:W-:Y:S05]  /*3070*/  @!P0 BRA `(.L_x_56) ;  /* 0x0000005c00ac8947 */ /* 0x002fea0003800000 */
.L_x_55:
[----:B------:R-:W-:Y:S01]  /*3080*/  UISETP.NE.AND UP1, UPT, UR15, 0x1, UPT ;  /* 0x000000010f00788c */ /* 0x000fe2000bf25270 */
[----:B------:R-:W-:Y:S01]  /*3090*/  PLOP3.LUT P2, PT, PT, PT, PT, 0x80, 0x8 ;  /* 0x000000000008781c */ /* 0x000fe20003f4f070 */
[----:B------:R-:W-:Y:S02]  /*30a0*/  UIADD3 UR17, UPT, UPT, UR14, 0x1, URZ ;  /* 0x000000010e117890 */ /* 0x000fe4000fffe0ff */
[----:B------:R-:W-:Y:S02]  /*30b0*/  ULEA UR24, UR14, UR12, 0x9 ;  /* 0x0000000c0e187291 */ /* 0x000fe4000f8e48ff */
[----:B------:R-:W-:Y:S01]  /*30c0*/  UISETP.NE.AND UP2, UPT, UR17, 0x3, UPT ;  /* 0x000000031100788c */ /* 0x000fe2000bf45270 */
[----:B------:R-:W-:Y:S01]  /*30d0*/  PLOP3.LUT P0, PT, PT, PT, UP1, 0x80, 0x8 ;  /* 0x000000000008781c */ /* 0x000fe20003f0f018 */
[----:B------:R-:W-:Y:S02]  /*30e0*/  ULEA UR26, UR14, UR11, 0x9 ;  /* 0x0000000b0e1a7291 */ /* 0x000fe4000f8e48ff */
[----:B------:R-:W-:Y:S02]  /*30f0*/  USEL UR13, URZ, 0x1, UP2 ;  /* 0x00000001ff0d7887 */ /* 0x000fe40009000000 */
[----:B------:R-:W-:Y:S02]  /*3100*/  USEL UR17, UR17, URZ, UP2 ;  /* 0x000000ff11117287 */ /* 0x000fe40009000000 */
[----:B------:R-:W-:Y:S02]  /*3110*/  UIADD3 UR30, UPT, UPT, UR24, 0x2, URZ ;  /* 0x00000002181e7890 */ /* 0x000fe4000fffe0ff */
[----:B------:R-:W-:Y:S01]  /*3120*/  @UP1 ULEA UR4, UR17, UR6, 0x3 ;  /* 0x0000000611041291 */ /* 0x000fe2000f8e18ff */
[----:B------:R-:W-:Y:S01]  /*3130*/  LOP3.LUT R8, R8, UR13, RZ, 0x3c, !PT ;  /* 0x0000000d08087c12 */ /* 0x000fe2000f8e3cff */
[----:B------:R-:W-:Y:S02]  /*3140*/  UIADD3 UR28, UPT, UPT, UR26, 0x2, URZ ;  /* 0x000000021a1c7890 */ /* 0x000fe4000fffe0ff */
[----:B------:R-:W-:Y:S01]  /*3150*/  UIADD3 UR7, UPT, UPT, UR7, 0x18, URZ ;  /* 0x0000001807077890 */ /* 0x000fe2000fffe0ff */
[----:B-1----:R-:W-:Y:S01]  /*3160*/  @P0 SHF.L.U32 R0, R8, 0x1f, RZ ;  /* 0x0000001f08000819 */ /* 0x002fe200000006ff */
[----:B------:R-:W-:Y:S01]  /*3170*/  UMOV UR25, 0x80004020 ;  /* 0x8000402000197882 */ /* 0x000fe20000000000 */
[----:B------:R-:W-:Y:S01]  /*3180*/  UMOV UR27, 0x80004020 ;  /* 0x80004020001b7882 */ /* 0x000fe20000000000 */
[----:B------:R-:W-:Y:S01]  /*3190*/  UMOV UR31, 0x80004020 ;  /* 0x80004020001f7882 */ /* 0x000fe20000000000 */
[----:B------:R2:W4:Y:S01]  /*31a0*/  @P0 SYNCS.PHASECHK.TRANS64.TRYWAIT P2, [UR4], R0 ;  /* 0x00000000ff0005a7 */ /* 0x0005220008041104 */
[----:B------:R-:W-:Y:S01]  /*31b0*/  UIADD3 UR15, UPT, UPT, UR15, -0x1, URZ ;  /* 0xffffffff0f0f7890 */ /* 0x000fe2000fffe0ff */
[----:B------:R2:W-:Y:S01]  /*31c0*/  UTCHMMA gdesc[UR26], gdesc[UR24], tmem[UR9], tmem[UR22], idesc[UR23], UP4 ;  /* 0x00ff16181a0075ea */ /* 0x0005e2000a000009 */
[----:B------:R-:W-:Y:S01]  /*31d0*/  UPLOP3.LUT UP4, UPT, UPT, UPT, UPT, 0x80, 0x8 ;  /* 0x000000000008789c */ /* 0x000fe20003f8f070 */
[----:B------:R-:W-:Y:S01]  /*31e0*/  UMOV UR29, 0x80004020 ;  /* 0x80004020001d7882 */ /* 0x000fe20000000000 */
[----:B------:R-:W-:Y:S01]  /*31f0*/  UMOV UR14, UR17 ;  /* 0x00000011000e7c82 */ /* 0x000fe20008000000 */
[----:B------:R2:W-:Y:S01]  /*3200*/  UTCHMMA gdesc[UR28], gdesc[UR30], tmem[UR9], tmem[UR20], idesc[UR21], UPT ;  /* 0x00ff141e1c0075ea */ /* 0x0005e2000b800009 */
[----:B------:R2:W-:Y:S01]  /*3210*/  UTCBAR [UR7], URZ ;  /* 0x000000ff070073e9 */ /* 0x0005e200080000ff */
[----:B------:R-:W-:Y:S06]  /*3220*/  BRA.U UP0, `(.L_x_57) ;  /* 0xfffffffd00787547 */ /* 0x000fec000b83ffff */
.L_x_54:
[----:B------:R-:W-:Y:S01]  /*3230*/  UIADD3 UR18, UPT, UPT, UR18, 0x1, URZ ;  /* 0x0000000112127890 */ /* 0x000fe2000fffe0ff */
[C---:B------:R-:W-:Y:S01]  /*3240*/  ISETP.NE.AND P0, PT, R10.reuse, 0x2, PT ;  /* 0x000000020a00780c */ /* 0x040fe20003f05270 */
[----:B------:R-:W-:Y:S02]  /*3250*/  UIADD3 UR8, UPT, UPT, UR8, 0xa0, URZ ;  /* 0x000000a008087890 */ /* 0x000fe4000fffe0ff */
[----:B------:R-:W-:Y:S01]  /*3260*/  UISETP.NE.AND UP0, UPT, UR18, 0x4, UPT ;  /* 0x000000041200788c */ /* 0x000fe2000bf05270 */
[----:B-12---:R-:W-:Y:S02]  /*3270*/  SEL R0, RZ, 0x1, P0 ;  /* 0x00000001ff007807 */ /* 0x006fe40000000000 */
[----:B------:R-:W-:Y:S01]  /*3280*/  SEL R10, R10, RZ, P0 ;  /* 0x000000ff0a0a7207 */ /* 0x000fe20000000000 */
[----:B------:R-:W-:Y:S01]  /*3290*/  USEL UR4, URZ, 0x1, UP0 ;  /* 0x00000001ff047887 */ /* 0x000fe20008000000 */
[----:B------:R-:W-:Y:S01]  /*32a0*/  LOP3.LUT R9, R9, R0, RZ, 0x3c, !PT ;  /* 0x0000000009097212 */ /* 0x000fe200078e3cff */
[----:B------:R-:W-:Y:S01]  /*32b0*/  USEL UR18, UR18, URZ, UP0 ;  /* 0x000000ff12127287 */ /* 0x000fe20008000000 */
[----:B------:R1:W-:Y:S03]  /*32c0*/  UTCBAR [UR8], URZ ;  /* 0x000000ff080073e9 */ /* 0x0003e600080000ff */
[----:B------:R-:W-:Y:S01]  /*32d0*/  LOP3.LUT R11, R11, UR4, RZ, 0x3c, !PT ;  /* 0x000000040b0b7c12 */ /* 0x000fe2000f8e3cff */
[----:B------:R-:W-:Y:S07]  /*32e0*/  @P1 BRA `(.L_x_58) ;  /* 0xfffffff800c81947 */ /* 0x000fee000383ffff */
[----:B------:R-:W2:Y:S01]  /*32f0*/  S2UR UR4, SR_CgaCtaId ;  /* 0x00000000000479c3 */ /* 0x000ea20000008800 */
[----:B------:R-:W-:Y:S01]  /*3300*/  ELECT P0, URZ, PT ;  /* 0x0000000000ff782f */ /* 0x000fe20003800000 */
[----:B------:R-:W-:Y:S01]  /*3310*/  IMAD.MOV.U32 R0, RZ, RZ, 0x1 ;  /* 0x00000001ff007424 */ /* 0x000fe200078e00ff */
[----:B------:R-:W-:Y:S01]  /*3320*/  UIADD3 UR6, UPT, UPT, UR6, 0xc0, URZ ;  /* 0x000000c006067890 */ /* 0x000fe2000fffe0ff */
[----:B------:R-:W-:Y:S01]  /*3330*/  SHF.L.U32 R2, R11, 0x1f, RZ ;  /* 0x0000001f0b027819 */ /* 0x000fe200000006ff */
[----:B------:R-:W-:-:S03]  /*3340*/  UMOV UR5, 0x40 ;  /* 0x0000004000057882 */ /* 0x000fc60000000000 */
[----:B------:R-:W-:Y:S01]  /*3350*/  UVIRTCOUNT.DEALLOC.SMPOOL 0x80 ;  /* 0x000000800000784c */ /* 0x000fe20000000000 */
[----:B--2---:R-:W-:Y:S02]  /*3360*/  ULEA UR4, UR4, UR5, 0x18 ;  /* 0x0000000504047291 */ /* 0x004fe4000f8ec0ff */
[----:B------:R-:W-:-:S07]  /*3370*/  ULEA UR5, UR18, UR6, 0x3 ;  /* 0x0000000612057291 */ /* 0x000fce000f8e18ff */
[----:B------:R2:W-:Y:S02]  /*3380*/  @P0 STS.U8 [UR4+0x1c], R0 ;  /* 0x00001c00ff000988 */ /* 0x0005e40008000004 */
[----:B------:R-:W3:Y:S02]  /*3390*/  SYNCS.PHASECHK.TRANS64.TRYWAIT P0, [UR5], R2 ;  /* 0x00000002ff0075a7 */ /* 0x000ee40008001105 */
[----:B--23--:R-:W-:Y:S05]  /*33a0*/  @!P0 BRA `(.L_x_59) ;  /* 0x0000005800f88947 */ /* 0x00cfea0003800000 */
.L_x_148:
[----:B------:R-:W-:-:S04]  /*33b0*/  UIADD3 UR7, UPT, UPT, UR18, 0x1, URZ ;  /* 0x0000000112077890 */ /* 0x000fc8000fffe0ff */
[----:B------:R-:W-:-:S04]  /*33c0*/  UISETP.NE.AND UP0, UPT, UR7, 0x4, UPT ;  /* 0x000000040700788c */ /* 0x000fc8000bf05270 */
[----:B-1----:R-:W-:Y:S02]  /*33d0*/  USEL UR8, URZ, 0x1, UP0 ;  /* 0x00000001ff087887 */ /* 0x002fe40008000000 */
[----:B------:R-:W-:-:S04]  /*33e0*/  USEL UR7, UR7, URZ, UP0 ;  /* 0x000000ff07077287 */ /* 0x000fc80008000000 */
[----:B------:R-:W-:Y:S01]  /*33f0*/  ULEA UR5, UR7, UR6, 0x3 ;  /* 0x0000000607057291 */ /* 0x000fe2000f8e18ff */
[----:B--2---:R-:W-:-:S04]  /*3400*/  LOP3.LUT R2, R11, UR8, RZ, 0x3c, !PT ;  /* 0x000000080b027c12 */ /* 0x004fc8000f8e3cff */
[----:B------:R-:W-:-:S04]  /*3410*/  SHF.L.U32 R3, R2, 0x1f, RZ ;  /* 0x0000001f02037819 */ /* 0x000fc800000006ff */
[----:B------:R-:W1:Y:S02]  /*3420*/  SYNCS.PHASECHK.TRANS64.TRYWAIT P0, [UR5], R3 ;  /* 0x00000003ff0075a7 */ /* 0x000e640008001105 */
[----:B-1----:R-:W-:Y:S05]  /*3430*/  @!P0 BRA `(.L_x_60) ;  /* 0x0000005800ec8947 */ /* 0x002fea0003800000 */
.L_x_150:
        /* <DEDUP_REMOVED lines=9> */
.L_x_152:
[----:B------:R-:W-:-:S04]  /*34d0*/  UIADD3 UR7, UPT, UPT, UR7, 0x1, URZ ;  /* 0x0000000107077890 */ /* 0x000fc8000fffe0ff */
[----:B------:R-:W-:-:S04]  /*34e0*/  UISETP.NE.AND UP0, UPT, UR7, 0x4, UPT ;  /* 0x000000040700788c */ /* 0x000fc8000bf05270 */
[----:B------:R-:W-:Y:S02]  /*34f0*/  USEL UR5, URZ, 0x1, UP0 ;  /* 0x00000001ff057887 */ /* 0x000fe40008000000 */
[----:B------:R-:W-:-:S04]  /*3500*/  USEL UR7, UR7, URZ, UP0 ;  /* 0x000000ff07077287 */ /* 0x000fc80008000000 */
[----:B------:R-:W-:Y:S01]  /*3510*/  ULEA UR7, UR7, UR6, 0x3 ;  /* 0x0000000607077291 */ /* 0x000fe2000f8e18ff */
[----:B------:R-:W-:-:S04]  /*3520*/  LOP3.LUT R2, R2, UR5, RZ, 0x3c, !PT ;  /* 0x0000000502027c12 */ /* 0x000fc8000f8e3cff */
[----:B------:R-:W-:-:S04]  /*3530*/  SHF.L.U32 R2, R2, 0x1f, RZ ;  /* 0x0000001f02027819 */ /* 0x000fc800000006ff */
[----:B------:R-:W2:Y:S02]  /*3540*/  SYNCS.PHASECHK.TRANS64.TRYWAIT P0, [UR7], R2 ;  /* 0x00000002ff0075a7 */ /* 0x000ea40008001107 */
[----:B--2---:R-:W-:Y:S05]  /*3550*/  @!P0 BRA `(.L_x_62) ;  /* 0x0000005800d48947 */ /* 0x004fea0003800000 */
.L_x_154:
[----:B------:R-:W-:Y:S01]  /*3560*/  NOP ;  /* 0x0000000000007918 */ /* 0x000fe20000000000 */
[----:B-1----:R-:W1:Y:S01]  /*3570*/  LDS R0, [UR4+0x14] ;  /* 0x00001404ff007984 */ /* 0x002e620008000800 */
[----:B------:R-:W-:Y:S01]  /*3580*/  ULOP3.LUT UR6, UR19, 0xffff, URZ, 0xc0, !UPT ;  /* 0x0000ffff13067892 */ /* 0x000fe2000f8ec0ff */
[----:B------:R-:W-:Y:S01]  /*3590*/  UMOV UR8, 0xffff ;  /* 0x0000ffff00087882 */ /* 0x000fe20000000000 */
[----:B------:R-:W-:Y:S02]  /*35a0*/  UMOV UR5, 0x1 ;  /* 0x0000000100057882 */ /* 0x000fe40000000000 */
[----:B------:R-:W-:-:S04]  /*35b0*/  USHF.R.U32.HI UR6, URZ, 0x5, UR6 ;  /* 0x00000005ff067899 */ /* 0x000fc80008011606 */
[----:B------:R-:W-:Y:S02]  /*35c0*/  USHF.L.U32 UR8, UR8, UR6, URZ ;  /* 0x0000000608087299 */ /* 0x000fe400080006ff */
[----:B------:R-:W-:-:S04]  /*35d0*/  USHF.L.U32 UR5, UR5, UR6, URZ ;  /* 0x0000000605057299 */ /* 0x000fc800080006ff */
[----:B-1----:R-:W-:-:S04]  /*35e0*/  LOP3.LUT R0, R0, UR8, RZ, 0xc0, !PT ;  /* 0x0000000800007c12 */ /* 0x002fc8000f8ec0ff */
[----:B------:R-:W-:-:S13]  /*35f0*/  ISETP.NE.AND P0, PT, R0, UR8, PT ;  /* 0x0000000800007c0c */ /* 0x000fda000bf05270 */
[----:B------:R-:W-:Y:S05]  /*3600*/  @P0 BRA `(.L_x_63) ;  /* 0x0000000000580947 */ /* 0x000fea0003800000 */
[----:B------:R-:W1:Y:S02]  /*3610*/  LDS R0, [UR4+0x18] ;  /* 0x00001804ff007984 */ /* 0x000e640008000800 */
[----:B-1----:R-:W-:-:S04]  /*3620*/  LOP3.LUT R0, R0, UR5, RZ, 0xc0, !PT ;  /* 0x0000000500007c12 */ /* 0x002fc8000f8ec0ff */
[----:B------:R-:W-:-:S13]  /*3630*/  ISETP.NE.AND P0, PT, R0, UR5, PT ;  /* 0x0000000500007c0c */ /* 0x000fda000bf05270 */
[----:B------:R-:W-:Y:S05]  /*3640*/  @P0 BRA `(.L_x_64) ;  /* 0x00000000003c0947 */ /* 0x000fea0003800000 */
[----:B------:R-:W1:Y:S01]  /*3650*/  S2R R2, SR_LANEID ;  /* 0x0000000000027919 */ /* 0x000e620000000000 */
[----:B------:R-:W-:Y:S01]  /*3660*/  ULOP3.LUT UR8, URZ, UR8, URZ, 0x33, !UPT ;  /* 0x00000008ff087292 */ /* 0x000fe2000f8e33ff */
[----:B------:R-:W-:Y:S02]  /*3670*/  VOTEU.ANY UR7, UPT, PT ;  /* 0x0000000000077886 */ /* 0x000fe400038e0100 */
[----:B------:R-:W-:-:S03]  /*3680*/  UFLO.U32 UR7, UR7 ;  /* 0x00000007000772bd */ /* 0x000fc600080e0000 */
[----:B------:R-:W-:-:S04]  /*3690*/  IMAD.U32 R0, RZ, RZ, UR8 ;  /* 0x00000008ff007e24 */ /* 0x000fc8000f8e00ff */
[----:B------:R2:W3:Y:S02]  /*36a0*/  REDUX UR6, R0 ;  /* 0x00000000000673c4 */ /* 0x0004e40000000000 */
[----:B------:R1:W-:Y:S02]  /*36b0*/  UTCATOMSWS.AND URZ, UR8 ;  /* 0x0000000800ff79e3 */ /* 0x0003e40008000000 */
[----:B-1----:R-:W-:Y:S02]  /*36c0*/  ISETP.EQ.U32.AND P0, PT, R2, UR7, PT ;  /* 0x0000000702007c0c */ /* 0x002fe4000bf02070 */
[----:B--2---:R-:W-:Y:S02]  /*36d0*/  LOP3.LUT R0, RZ, UR5, RZ, 0x33, !PT ;  /* 0x00000005ff007c12 */ /* 0x004fe4000f8e33ff */
[----:B---3--:R-:W-:Y:S02]  /*36e0*/  MOV R2, UR6 ;  /* 0x0000000600027c02 */ /* 0x008fe40008000f00 */
[----:B------:R-:W1:Y:S07]  /*36f0*/  REDUX UR5, R0 ;  /* 0x00000000000573c4 */ /* 0x000e6e0000000000 */
[----:B------:R2:W-:Y:S01]  /*3700*/  @P0 ATOMS.AND RZ, [UR4+0x14], R2 ;  /* 0x00001402ffff098c */ /* 0x0005e2000a800004 */
[----:B-1----:R-:W-:-:S05]  /*3710*/  IMAD.U32 R0, RZ, RZ, UR5 ;  /* 0x00000005ff007e24 */ /* 0x002fca000f8e00ff */
[----:B------:R2:W-:Y:S01]  /*3720*/  @P0 ATOMS.AND RZ, [UR4+0x18], R0 ;  /* 0x00001800ffff098c */ /* 0x0005e2000a800004 */
[----:B------:R-:W-:Y:S05]  /*3730*/  BRA `(.L_x_65) ;  /* 0x0000000000147947 */ /* 0x000fea0003800000 */
.L_x_64:
[----:B------:R-:W-:Y:S02]  /*3740*/  MOV R2, 0x3760 ;  /* 0x0000376000027802 */ /* 0x000fe40000000f00 */
[----:B----45:R-:W-:Y:S05]  /*3750*/  CALL.REL.NOINC `($__internal_0_$__cuda_sm10x_tcgen05_guardrail_trap_col_being_dealloced_not_returned_by_alloc) ;  /* 0x0000005c00bc7944 */ /* 0x030fea0003c00000 */
[----:B------:R-:W-:Y:S05]  /*3760*/  BRA `(.L_x_65) ;  /* 0x0000000000087947 */ /* 0x000fea0003800000 */
.L_x_63:
[----:B------:R-:W-:Y:S02]  /*3770*/  MOV R2, 0x3790 ;  /* 0x0000379000027802 */ /* 0x000fe40000000f00 */
[----:B----45:R-:W-:Y:S05]  /*3780*/  CALL.REL.NOINC `($__internal_2_$__cuda_sm10x_tcgen05_guardrail_trap_unallocated_columns_being_dealloced) ;  /* 0x0000005c00c87944 */ /* 0x030fea0003c00000 */
.L_x_65:
[----:B------:R-:W-:Y:S01]  /*3790*/  NOP ;  /* 0x0000000000007918 */ /* 0x000fe20000000000 */
[----:B------:R-:W-:Y:S05]  /*37a0*/  EXIT ;  /* 0x000000000000794d */ /* 0x000fea0003800000 */
.L_x_47:
[----:B------:R-:W-:-:S09]  /*37b0*/  UISETP.NE.OR UP2, UPT, UR8, 0x3, !UP2 ;  /* 0x000000030800788c */ /* 0x000fd2000d745670 */
[----:B------:R-:W-:Y:S05]  /*37c0*/  BRA.U UP2, `(.L_x_66) ;  /* 0x0000001102087547 */ /* 0x000fea000b800000 */
[----:B------:R-:W1:Y:S01]  /*37d0*/  LDC R0, c[0x0][0xb30] ;  /* 0x0002cc00ff007b82 */ /* 0x000e620000000800 */
[----:B------:R-:W2:Y:S01]  /*37e0*/  LDCU.64 UR8, c[0x0][0x888] ;  /* 0x00011100ff0877ac */ /* 0x000ea20008000a00 */
[----:B------:R-:W-:Y:S02]  /*37f0*/  HFMA2 R27, -RZ, RZ, 0, 0 ;  /* 0x00000000ff1b7431 */ /* 0x000fe400000001ff */
[----:B------:R-:W-:Y:S01]  /*3800*/  IMAD.MOV.U32 R29, RZ, RZ, 0x1 ;  /* 0x00000001ff1d7424 */ /* 0x000fe200078e00ff */
[----:B------:R-:W-:Y:S01]  /*3810*/  MOV R25, 0x2000 ;  /* 0x0000200000197802 */ /* 0x000fe20000000f00 */
[----:B------:R-:W4:Y:S01]  /*3820*/  LDCU.64 UR4, c[0x0][0x890] ;  /* 0x00011200ff0477ac */ /* 0x000f220008000a00 */
[----:B------:R-:W-:Y:S01]  /*3830*/  IMAD.MOV.U32 R28, RZ, RZ, RZ ;  /* 0x000000ffff1c7224 */ /* 0x000fe200078e00ff */
[----:B------:R-:W3:Y:S01]  /*3840*/  LDC R24, c[0x0][0x370] ;  /* 0x0000dc00ff187b82 */ /* 0x000ee20000000800 */
[----:B------:R-:W-:Y:S01]  /*3850*/  UMOV UR7, 0x400 ;  /* 0x0000040000077882 */ /* 0x000fe20000000000 */
[----:B------:R-:W-:-:S02]  /*3860*/  UPLOP3.LUT UP1, UPT, UPT, UPT, UPT, 0x40, 0x4 ;  /* 0x000000000004789c */ /* 0x000fc40003f2e870 */
[----:B------:R-:W-:-:S04]  /*3870*/  ULEA UR7, UR37, UR7, 0x18 ;  /* 0x0000000725077291 */ /* 0x000fc8000f8ec0ff */
[----:B------:R-:W3:Y:S01]  /*3880*/  LDC R3, c[0x0][0xb0c] ;  /* 0x0002c300ff037b82 */ /* 0x000ee20000000800 */
[----:B------:R-:W-:Y:S02]  /*3890*/  UIADD3 UR13, UPT, UPT, UR7, 0x48, URZ ;  /* 0x00000048070d7890 */ /* 0x000fe4000fffe0ff */
[----:B--2---:R-:W-:Y:S02]  /*38a0*/  UISETP.NE.U32.AND UP2, UPT, UR8, URZ, UPT ;  /* 0x000000ff0800728c */ /* 0x004fe4000bf45070 */
[----:B------:R-:W-:Y:S02]  /*38b0*/  UIADD3 UR33, UPT, UPT, UR7, 0x30, URZ ;  /* 0x0000003007217890 */ /* 0x000fe4000fffe0ff */
[----:B----4-:R-:W-:Y:S01]  /*38c0*/  UISETP.NE.U32.AND UP3, UPT, UR4, URZ, UPT ;  /* 0x000000ff0400728c */ /* 0x010fe2000bf65070 */
[----:B------:R-:W2:Y:S01]  /*38d0*/  LDC R18, c[0x0][0xb20] ;  /* 0x0002c800ff127b82 */ /* 0x000ea20000000800 */
[----:B-1----:R-:W-:Y:S01]  /*38e0*/  ISETP.NE.AND P1, PT, R0, 0x1, PT ;  /* 0x000000010000780c */ /* 0x002fe20003f25270 */
[----:B------:R-:W-:-:S02]  /*38f0*/  UISETP.NE.AND.EX UP2, UPT, UR9, URZ, UPT, UP2 ;  /* 0x000000ff0900728c */ /* 0x000fc4000bf45320 */
[----:B------:R-:W-:Y:S02]  /*3900*/  UIADD3 UR25, UPT, UPT, UR7, 0x38, URZ ;  /* 0x0000003807197890 */ /* 0x000fe4000fffe0ff */
[----:B------:R-:W-:Y:S02]  /*3910*/  UIADD3 UR17, UPT, UPT, UR7, 0x40, URZ ;  /* 0x0000004007117890 */ /* 0x000fe4000fffe0ff */
[----:B------:R-:W1:Y:S01]  /*3920*/  LDC.64 R30, c[0x0][0x348] ;  /* 0x0000d200ff1e7b82 */ /* 0x000e620000000a00 */
[----:B------:R-:W-:Y:S02]  /*3930*/  UPRMT UR13, UR37, 0x654, UR13 ;  /* 0x00000654250d7896 */ /* 0x000fe4000800000d */
[----:B------:R-:W-:-:S05]  /*3940*/  UISETP.NE.AND.EX UP3, UPT, UR5, URZ, UPT, UP3 ;  /* 0x000000ff0500728c */ /* 0x000fca000bf65330 */
[----:B------:R-:W4:Y:S08]  /*3950*/  LDC.64 R16, c[0x0][0xb10] ;  /* 0x0002c400ff107b82 */ /* 0x000f300000000a00 */
[----:B------:R-:W1:Y:S08]  /*3960*/  LDC.64 R6, c[0x0][0xb18] ;  /* 0x0002c600ff067b82 */ /* 0x000e700000000a00 */
[----:B------:R-:W1:Y:S08]  /*3970*/  LDC.64 R4, c[0x0][0xb28] ;  /* 0x0002ca00ff047b82 */ /* 0x000e700000000a00 */
[----:B--23--:R-:W1:Y:S02]  /*3980*/  LDC R19, c[0x0][0x374] ;  /* 0x0000dd00ff137b82 */ /* 0x00ce640000000800 */
.L_x_77:
[C---:B------:R-:W-:Y:S02]  /*3990*/  LEA R0, R28.reuse, UR7, 0x3 ;  /* 0x000000071c007c11 */ /* 0x040fe4000f8e18ff */
[----:B------:R-:W-:Y:S02]  /*39a0*/  SHF.L.U32 R2, R27, 0x1f, RZ ;  /* 0x0000001f1b027819 */ /* 0x000fe400000006ff */
[----:B------:R-:W-:Y:S02]  /*39b0*/  LEA R20, R28, UR7, 0x4 ;  /* 0x000000071c147c11 */ /* 0x000fe4000f8e20ff */
[----:B--2---:R-:W2:Y:S02]  /*39c0*/  SYNCS.PHASECHK.TRANS64.TRYWAIT P0, [R0+URZ+0x80], R2 ;  /* 0x00008002000075a7 */ /* 0x004ea400080011ff */
[----:B--2---:R-:W-:Y:S05]  /*39d0*/  @!P0 BRA `(.L_x_67) ;  /* 0x0000005400cc8947 */ /* 0x004fea0003800000 */
.L_x_155:
[----:B------:R-:W-:Y:S01]  /*39e0*/  ISETP.GE.AND P0, PT, R40, 0x1, PT ;  /* 0x000000012800780c */ /* 0x000fe20003f06270 */
[----:B------:R-:W3:Y:S01]  /*39f0*/  LDS.128 R20, [R20+0x110] ;  /* 0x0001100014147984 */ /* 0x000ee20000000c00 */
[----:B--2---:R-:W-:Y:S01]  /*3a00*/  VIADD R0, R0, 0x90 ;  /* 0x0000009000007836 */ /* 0x004fe20000000000 */
[----:B------:R-:W-:Y:S01]  /*3a10*/  @!PT LDS RZ, [RZ] ;  /* 0x00000000fffff984 */ /* 0x000fe20000000800 */
[----:B------:R-:W-:Y:S01]  /*3a20*/  @!PT LDS RZ, [RZ] ;  /* 0x00000000fffff984 */ /* 0x000fe20000000800 */
[----:B------:R-:W-:Y:S01]  /*3a30*/  @!PT LDS RZ, [RZ] ;  /* 0x00000000fffff984 */ /* 0x000fe20000000800 */
[----:B------:R-:W-:Y:S01]  /*3a40*/  @!PT LDS RZ, [RZ] ;  /* 0x00000000fffff984 */ /* 0x000fe20000000800 */
[----:B------:R2:W-:Y:S06]  /*3a50*/  MEMBAR.ALL.CTA ;  /* 0x0000000000007992 */ /* 0x0005ec0000008000 */
[----:B--2---:R-:W2:Y:S01]  /*3a60*/  FENCE.VIEW.ASYNC.S ;  /* 0x00000000000073c6 */ /* 0x004ea20000000000 */
[----:B------:R-:W-:Y:S04]  /*3a70*/  PRMT R0, RZ, 0x654, R0 ;  /* 0x00000654ff007816 */ /* 0x000fe80000000000 */
[----:B--2---:R2:W-:Y:S01]  /*3a80*/  SYNCS.ARRIVE.TRANS64.RED.A1T0 RZ, [R0+URZ], RZ ;  /* 0x000000ff00ff79a7 */ /* 0x0045e200081004ff */
[----:B---3--:R-:W-:Y:S11]  /*3a90*/  LOP3.LUT P3, RZ, R22, 0x1, RZ, 0xc0, !PT ;  /* 0x0000000116ff7812 */ /* 0x008ff6000786c0ff */
[----:B------:R-:W-:Y:S02]  /*3aa0*/  @!UPT UIADD3 URZ, UPT, UPT, URZ, URZ, URZ ;  /* 0x000000fffffff290 */ /* 0x000fe4000fffe0ff */
[----:B------:R-:W-:Y:S02]  /*3ab0*/  @P3 MOV R11, R20 ;  /* 0x00000014000b3202 */ /* 0x000fe40000000f00 */
[----:B------:R-:W-:Y:S01]  /*3ac0*/  @P3 LOP3.LUT R10, R21, 0xffff, RZ, 0xc0, !PT ;  /* 0x0000ffff150a3812 */ /* 0x000fe200078ec0ff */
[----:B--2---:R-:W-:Y:S06]  /*3ad0*/  @!P0 BRA `(.L_x_68) ;  /* 0x0000000000a48947 */ /* 0x004fec0003800000 */
[-C--:B-1----:R-:W-:Y:S01]  /*3ae0*/  IMAD.HI.U32 R0, R19, R7.reuse, RZ ;  /* 0x0000000713007227 */ /* 0x082fe200078e00ff */
[----:B------:R-:W-:Y:S02]  /*3af0*/  ISETP.NE.AND P0, PT, R6, 0x1, PT ;  /* 0x000000010600780c */ /* 0x000fe40003f05270 */
[----:B------:R-:W-:Y:S01]  /*3b00*/  ISETP.NE.AND P2, PT, R40, 0x1, PT ;  /* 0x000000012800780c */ /* 0x000fe20003f45270 */
[----:B----4-:R-:W-:Y:S01]  /*3b10*/  IMAD.HI.U32 R9, R24, R16, RZ ;  /* 0x0000001018097227 */ /* 0x010fe200078e00ff */
[----:B------:R-:W-:Y:S02]  /*3b20*/  SHF.R.U32.HI R0, RZ, R18, R0 ;  /* 0x00000012ff007219 */ /* 0x000fe40000011600 */
[----:B------:R-:W-:Y:S01]  /*3b30*/  ISETP.NE.AND P4, PT, R3, 0x1, PT ;  /* 0x000000010300780c */ /* 0x000fe20003f85270 */
[----:B------:R-:W-:Y:S01]  /*3b40*/  IMAD.HI.U32 R13, R10, R7, RZ ;  /* 0x000000070a0d7227 */ /* 0x000fe200078e00ff */
[----:B------:R-:W-:Y:S02]  /*3b50*/  SHF.R.U32.HI R9, RZ, R17, R9 ;  /* 0x00000011ff097219 */ /* 0x000fe40000011609 */
[----:B------:R-:W-:Y:S01]  /*3b60*/  SEL R0, R19, R0, !P0 ;  /* 0x0000000013007207 */ /* 0x000fe20004000000 */
[----:B------:R-:W-:Y:S01]  /*3b70*/  IMAD.HI.U32 R12, R11, R16, RZ ;  /* 0x000000100b0c7227 */ /* 0x000fe200078e00ff */
[----:B------:R-:W-:Y:S03]  /*3b80*/  SEL R9, R24, R9, !P4 ;  /* 0x0000000918097207 */ /* 0x000fe60006000000 */
[-C--:B------:R-:W-:Y:S01]  /*3b90*/  IMAD.HI.U32 R8, R0, R4.reuse, RZ ;  /* 0x0000000400087227 */ /* 0x080fe200078e00ff */
[----:B------:R-:W-:Y:S03]  /*3ba0*/  SHF.R.U32.HI R12, RZ, R17, R12 ;  /* 0x00000011ff0c7219 */ /* 0x000fe6000001160c */
[----:B------:R-:W-:Y:S01]  /*3bb0*/  IMAD.HI.U32 R2, R9, R4, RZ ;  /* 0x0000000409027227 */ /* 0x000fe200078e00ff */
[-C--:B------:R-:W-:Y:S02]  /*3bc0*/  @P2 SHF.R.U32.HI R0, RZ, R5.reuse, R8 ;  /* 0x00000005ff002219 */ /* 0x080fe40000011608 */
[----:B------:R-:W-:Y:S02]  /*3bd0*/  SHF.R.U32.HI R8, RZ, R18, R13 ;  /* 0x00000012ff087219 */ /* 0x000fe4000001160d */
[----:B------:R-:W-:Y:S01]  /*3be0*/  @P2 SHF.R.U32.HI R9, RZ, R5, R2 ;  /* 0x00000005ff092219 */ /* 0x000fe20000011602 */
[----:B------:R-:W-:Y:S01]  /*3bf0*/  IMAD R0, R40, R0, RZ ;  /* 0x0000000028007224 */ /* 0x000fe200078e02ff */
[----:B------:R-:W-:Y:S02]  /*3c00*/  SEL R8, R10, R8, !P0 ;  /* 0x000000080a087207 */ /* 0x000fe40004000000 */
[----:B------:R-:W-:Y:S01]  /*3c10*/  SEL R2, R11, R12, !P4 ;  /* 0x0000000c0b027207 */ /* 0x000fe20006000000 */
[----:B------:R-:W-:Y:S01]  /*3c20*/  IMAD R12, R40, R9, RZ ;  /* 0x00000009280c7224 */ /* 0x000fe200078e02ff */
[C---:B------:R-:W-:Y:S01]  /*3c30*/  ISETP.GE.AND P0, PT, R8.reuse, R0, PT ;  /* 0x000000000800720c */ /* 0x040fe20003f06270 */
[----:B------:R-:W-:Y:S03]  /*3c40*/  IMAD.HI.U32 R0, R8, R4, RZ ;  /* 0x0000000408007227 */ /* 0x000fe600078e00ff */
[----:B------:R-:W-:Y:S02]  /*3c50*/  ISETP.GE.OR P0, PT, R2, R12, P0 ;  /* 0x0000000c0200720c */ /* 0x000fe40000706670 */
[-C--:B------:R-:W-:Y:S04]  /*3c60*/  SHF.R.U32.HI R0, RZ, R5.reuse, R0 ;  /* 0x00000005ff007219 */ /* 0x080fe80000011600 */
[----:B------:R-:W-:Y:S05]  /*3c70*/  SEL R13, R8, R0, !P2 ;  /* 0x00000000080d7207 */ /* 0x000fea0005000000 */
[----:B------:R-:W-:Y:S02]  /*3c80*/  IMAD.MOV R12, RZ, RZ, -R13 ;  /* 0x000000ffff0c7224 */ /* 0x000fe400078e0a0d */
[----:B------:R-:W-:Y:S04]  /*3c90*/  @!P0 IMAD.HI.U32 R0, R2, R4, RZ ;  /* 0x0000000402008227 */ /* 0x000fe800078e00ff */
[----:B------:R-:W-:Y:S01]  /*3ca0*/  IMAD R12, R40, R12, R8 ;  /* 0x0000000c280c7224 */ /* 0x000fe200078e0208 */
[----:B------:R-:W-:Y:S04]  /*3cb0*/  @!P0 SHF.R.U32.HI R0, RZ, R5, R0 ;  /* 0x00000005ff008219 */ /* 0x000fe80000011600 */
[----:B------:R-:W-:Y:S04]  /*3cc0*/  @!P0 SEL R0, R2, R0, !P2 ;  /* 0x0000000002008207 */ /* 0x000fe80005000000 */
[----:B------:R-:W-:Y:S01]  /*3cd0*/  @!P0 IADD3 R13, PT, PT, R13, -R0, RZ ;  /* 0x800000000d0d8210 */ /* 0x000fe20007ffe0ff */
[----:B------:R-:W-:Y:S01]  /*3ce0*/  @!P0 IMAD R0, R9, R12, R0 ;  /* 0x0000000c09008224 */ /* 0x000fe200078e0200 */
[----:B------:R-:W-:Y:S01]  /*3cf0*/  IADD3 R9, PT, PT, -R8, RZ, RZ ;  /* 0x000000ff08097210 */ /* 0x000fe20007ffe1ff */
[--C-:B------:R-:W-:Y:S02]  /*3d00*/  IMAD.MOV R12, RZ, RZ, -R2.reuse ;  /* 0x000000ffff0c7224 */ /* 0x100fe400078e0a02 */
[----:B------:R-:W-:Y:S02]  /*3d10*/  @!P0 IMAD R8, R13, R40, R2 ;  /* 0x000000280d088224 */ /* 0x000fe400078e0202 */
[----:B------:R-:W-:Y:S02]  /*3d20*/  @!P0 IMAD.MOV.U32 R2, RZ, RZ, R0 ;  /* 0x000000ffff028224 */ /* 0x000fe400078e0000 */
[----:B------:R-:W-:Y:S02]  /*3d30*/  IMAD R11, R3, R12, R11 ;  /* 0x0000000c030b7224 */ /* 0x000fe400078e020b */
[----:B------:R-:W-:Y:S02]  /*3d40*/  IMAD R10, R6, R9, R10 ;  /* 0x00000009060a7224 */ /* 0x000fe400078e020a */
[----:B------:R-:W-:Y:S02]  /*3d50*/  IMAD R11, R2, R3, R11 ;  /* 0x00000003020b7224 */ /* 0x000fe400078e020b */
[----:B------:R-:W-:Y:S02]  /*3d60*/  IMAD R10, R8, R6, R10 ;  /* 0x00000006080a7224 */ /* 0x000fe400078e020a */
.L_x_68:
[----:B------:R-:W-:Y:S05]  /*3d70*/  BRA.U UP1, `(.L_x_69) ;  /* 0x0000000101107547 */ /* 0x000fea000b800000 */
[----:B------:R-:W-:Y:S04]  /*3d80*/  MOV R2, UR6 ;  /* 0x0000000600027c02 */ /* 0x000fe80008000f00 */
[----:B------:R-:W-:Y:S04]  /*3d90*/  SHF.L.U32 R2, R2, 0x1f, RZ ;  /* 0x0000001f02027819 */ /* 0x000fe800000006ff */
[----:B------:R-:W2:Y:S02]  /*3da0*/  SYNCS.PHASECHK.TRANS64.TRYWAIT P0, [UR7+0x78], R2 ;  /* 0x00007802ff0075a7 */ /* 0x000ea40008001107 */
[----:B--2---:R-:W-:Y:S05]  /*3db0*/  @!P0 BRA `(.L_x_70) ;  /* 0x0000005000e88947 */ /* 0x004fea0003800000 */
.L_x_69:
[----:B------:R-:W-:Y:S02]  /*3dc0*/  R2UR UR35, R15 ;  /* 0x000000000f2372ca */ /* 0x000fe400000e0000 */
[----:B------:R-:W-:Y:S02]  /*3dd0*/  R2UR UR34, R14 ;  /* 0x000000000e2272ca */ /* 0x000fe400000e0000 */
[----:B------:R-:W-:Y:S02]  /*3de0*/  ISETP.NE.U32.AND P2, PT, RZ, UR4, PT ;  /* 0x00000004ff007c0c */ /* 0x000fe4000bf45070 */
[----:B------:R-:W-:Y:S02]  /*3df0*/  SHF.L.U32 R14, R29, 0x1f, RZ ;  /* 0x0000001f1d0e7819 */ /* 0x000fe400000006ff */
[----:B------:R-:W-:Y:S05]  /*3e00*/  ISETP.NE.AND.EX P2, PT, RZ, UR5, PT, P2 ;  /* 0x00000005ff007c0c */ /* 0x000fea000bf45320 */
[----:B------:R-:W-:Y:S02]  /*3e10*/  USHF.L.U32 UR35, UR35, 0x7, URZ ;  /* 0x0000000723237899 */ /* 0x000fe400080006ff */
[----:B------:R-:W-:Y:S01]  /*3e20*/  USHF.L.U32 UR34, UR34, 0x7, URZ ;  /* 0x0000000722227899 */ /* 0x000fe200080006ff */
[----:B------:R-:W-:Y:S11]  /*3e30*/  BRA.U !UP3, `(.L_x_71) ;  /* 0x000000010b347547 */ /* 0x000ff6000b800000 */
[----:B------:R-:W-:Y:S01]  /*3e40*/  UPLOP3.LUT UP0, UPT, UPT, UPT, UP2, 0x80, 0x8 ;  /* 0x000000000008789c */ /* 0x000fe20003f0f020 */
[----:B--2---:R-:W-:Y:S02]  /*3e50*/  HFMA2 R0, -RZ, RZ, 0, 5.9604644775390625e-08 ;  /* 0x00000001ff007431 */ /* 0x004fe400000001ff */
[----:B------:R-:W-:Y:S03]  /*3e60*/  IMAD.MOV.U32 R88, RZ, RZ, 0x1 ;  /* 0x00000001ff587424 */ /* 0x000fe600078e00ff */
[----:B------:R-:W-:Y:S05]  /*3e70*/  PLOP3.LUT P0, PT, PT, PT, UP0, 0x80, 0x8 ;  /* 0x000000000008781c */ /* 0x000fea0003f0f008 */
[----:B------:R-:W2:Y:S01]  /*3e80*/  @UP0 LDCU.64 UR10, c[0x0][0x888] ;  /* 0x00011100ff0a07ac */ /* 0x000ea20008000a00 */
[----:B------:R-:W-:Y:S07]  /*3e90*/  @UP0 UIMAD UR8, UR36, UR4, URZ ;  /* 0x00000004240802a4 */ /* 0x000fee000f8e02ff */
[----:B------:R-:W-:Y:S01]  /*3ea0*/  @!P0 PRMT R88, R0, 0x7610, R88 ;  /* 0x0000761000588816 */ /* 0x000fe20000000058 */
[----:B--2---:R-:W-:Y:S03]  /*3eb0*/  @UP0 UIMAD.WIDE UR10, UR8, 0x4, UR10 ;  /* 0x00000004080a08a5 */ /* 0x004fe6000f8e020a */
[----:B------:R-:W2:Y:S03]  /*3ec0*/  @!UP0 LDCU UR8, c[0x0][0x880] ;  /* 0x00011000ff0887ac */ /* 0x000ea60008000800 */
[----:B------:R-:W-:Y:S01]  /*3ed0*/  IMAD.U32 R8, RZ, RZ, UR10 ;  /* 0x0000000aff087e24 */ /* 0x000fe2000f8e00ff */
[----:B------:R-:W-:Y:S05]  /*3ee0*/  MOV R9, UR11 ;  /* 0x0000000b00097c02 */ /* 0x000fea0008000f00 */
[----:B-----5:R3:W5:Y:S02]  /*3ef0*/  @P0 LDG.E R49, desc[UR46][R8.64] ;  /* 0x0000002e08310981 */ /* 0x020764000c1e1900 */
[----:B--23--:R-:W-:Y:S07]  /*3f00*/  @!P0 IMAD.U32 R49, RZ, RZ, UR8 ;  /* 0x00000008ff318e24 */ /* 0x00cfee000f8e00ff */
.L_x_71:
[----:B-----5:R-:W-:Y:S01]  /*3f10*/  @!P2 FSETP.EQ.AND P0, PT, R49, RZ, PT ;  /* 0x000000ff3100a20b */ /* 0x020fe20003f02000 */
[----:B------:R-:W-:Y:S01]  /*3f20*/  @!UPT UIADD3 URZ, UPT, UPT, URZ, URZ, URZ ;  /* 0x000000fffffff290 */ /* 0x000fe2000fffe0ff */
[----:B------:R-:W-:Y:S11]  /*3f30*/  @!P2 BRA `(.L_x_72) ;  /* 0x000000000014a947 */ /* 0x000ff60003800000 */
[----:B------:R-:W-:Y:S02]  /*3f40*/  LOP3.LUT P2, RZ, R88, 0xff, RZ, 0xc0, !PT ;  /* 0x000000ff58ff7812 */ /* 0x000fe4000784c0ff */
[----:B------:R-:W-:Y:S04]  /*3f50*/  PLOP3.LUT P0, PT, PT, PT, UP0, 0x80, 0x8 ;  /* 0x000000000008781c */ /* 0x000fe80003f0f008 */
[----:B------:R-:W-:Y:S07]  /*3f60*/  PLOP3.LUT P0, PT, P0, PT, PT, 0x8, 0x80 ;  /* 0x000000000080781c */ /* 0x000fee000070e170 */
[----:B------:R-:W-:Y:S11]  /*3f70*/  @P2 FSETP.EQ.AND P0, PT, R49, RZ, PT ;  /* 0x000000ff3100220b */ /* 0x000ff60003f02000 */
[----:B------:R-:W-:Y:S02]  /*3f80*/  @!UPT UIADD3 URZ, UPT, UPT, URZ, URZ, URZ ;  /* 0x000000fffffff290 */ /* 0x000fe4000fffe0ff */
.L_x_72:
[----:B------:R-:W3:Y:S01]  /*3f90*/  SYNCS.PHASECHK.TRANS64.TRYWAIT P2, [UR7+0x50], R14 ;  /* 0x0000500eff0075a7 */ /* 0x000ee20008041107 */
[----:B------:R-:W-:Y:S04]  /*3fa0*/  ELECT P4, URZ, PT ;  /* 0x0000000000ff782f */ /* 0x000fe80003880000 */
[----:B------:R-:W-:Y:S11]  /*3fb0*/  PLOP3.LUT P4, PT, P0, P4, PT, 0xf2, 0x2f ;  /* 0x00000000002f781c */ /* 0x000ff60000789e72 */
[----:B------:R-:W-:Y:S02]  /*3fc0*/  @!UPT UIADD3 URZ, UPT, UPT, URZ, URZ, URZ ;  /* 0x000000fffffff290 */ /* 0x000fe4000fffe0ff */
[----:B-1----:R-:W-:Y:S05]  /*3fd0*/  @!P4 IADD3 R8, P0, PT, R30, 0x580, RZ ;  /* 0x000005801e08c810 */ /* 0x002fea0007f1e0ff */
[----:B--2---:R-:W-:Y:S01]  /*3fe0*/  @!P4 IMAD.X R2, RZ, RZ, R31, P0 ;  /* 0x000000ffff02c224 */ /* 0x004fe200000e061f */
[----:B---3--:R-:W-:Y:S07]  /*3ff0*/  @!P2 BRA `(.L_x_73) ;  /* 0x000000500070a947 */ /* 0x008fee0003800000 */
.L_x_158:
[----:B------:R-:W-:Y:S01]  /*4000*/  @!P4 R2UR UR8, R2 ;  /* 0x000000000208c2ca */ /* 0x000fe200000e0000 */
[----:B------:R-:W-:Y:S01]  /*4010*/  VOTEU.ALL UP1, P4 ;  /* 0x0000000000ff7886 */ /* 0x000fe20002020000 */
[----:B------:R-:W-:Y:S01]  /*4020*/  @!P4 R2UR UR9, R8 ;  /* 0x000000000809c2ca */ /* 0x000fe200000e0000 */
[----:B-1----:R-:W-:Y:S01]  /*4030*/  @!P4 IMAD.MOV.U32 R0, RZ, RZ, 0x2000 ;  /* 0x00002000ff00c424 */ /* 0x002fe200078e00ff */
[----:B------:R-:W-:Y:S01]  /*4040*/  UMOV UR10, 0x0 ;  /* 0x00000000000a7882 */ /* 0x000fe20000000000 */
[----:B------:R-:W-:Y:S01]  /*4050*/  UMOV UR11, 0x10000000 ;  /* 0x10000000000b7882 */ /* 0x000fe20000000000 */
[----:B------:R-:W-:Y:S01]  /*4060*/  @!UP1 UIADD3 UR32, UPT, UPT, UR7, 0x200, URZ ;  /* 0x0000020007209890 */ /* 0x000fe2000fffe0ff */
[----:B------:R-:W-:Y:S06]  /*4070*/  VOTEU.ALL UP1, P4 ;  /* 0x0000000000ff7886 */ /* 0x000fec0002020000 */
[----:B------:R-:W-:Y:S01]  /*4080*/  IMAD.U32 R9, RZ, RZ, UR8 ;  /* 0x00000008ff097e24 */ /* 0x000fe2000f8e00ff */
[----:B------:R-:W-:Y:S01]  /*4090*/  UPRMT UR8, UR37, 0x654, UR33 ;  /* 0x0000065425087896 */ /* 0x000fe20008000021 */
[----:B------:R-:W-:Y:S03]  /*40a0*/  IMAD.U32 R8, RZ, RZ, UR9 ;  /* 0x00000009ff087e24 */ /* 0x000fe6000f8e00ff */
[----:B------:R-:W-:Y:S02]  /*40b0*/  @!P4 R2UR UR15, R9 ;  /* 0x00000000090fc2ca */ /* 0x000fe400000e0000 */
[----:B------:R-:W-:Y:S02]  /*40c0*/  @!P4 R2UR UR14, R8 ;  /* 0x00000000080ec2ca */ /* 0x000fe400000e0000 */
[----:B------:R-:W-:Y:S05]  /*40d0*/  @!P4 IADD3 R8, P0, PT, R30, 0x580, RZ ;  /* 0x000005801e08c810 */ /* 0x000fea0007f1e0ff */
[----:B------:R-:W-:Y:S06]  /*40e0*/  @!P4 IMAD.X R2, RZ, RZ, R31, P0 ;  /* 0x000000ffff02c224 */ /* 0x000fec00000e061f */
[----:B------:R1:W-:Y:S01]  /*40f0*/  @!UP1 UTMALDG.3D [UR32], [UR14], desc[UR10] ;  /* 0x00000a200e0095b4 */ /* 0x0003e20008011000 */
[----:B------:R1:W-:Y:S01]  /*4100*/  @!P4 SYNCS.ARRIVE.TRANS64.RED.A0TR RZ, [UR7+0x30], R0 ;  /* 0x00003000ffffc9a7 */ /* 0x0003e20008300407 */
[----:B------:R-:W-:Y:S01]  /*4110*/  SYNCS.ARRIVE.TRANS64.RED.A1T0 RZ, [UR8], RZ ;  /* 0x000000ffffff79a7 */ /* 0x000fe20008100408 */
[----:B------:R-:W2:Y:S02]  /*4120*/  SYNCS.PHASECHK.TRANS64.TRYWAIT P2, [UR7+0x58], R14 ;  /* 0x0000580eff0075a7 */ /* 0x000ea40008041107 */
[----:B-12---:R-:W-:Y:S05]  /*4130*/  @!P2 BRA `(.L_x_74) ;  /* 0x000000500038a947 */ /* 0x006fea0003800000 */
.L_x_160:
[----:B------:R-:W-:Y:S01]  /*4140*/  @!P4 R2UR UR8, R2 ;  /* 0x000000000208c2ca */ /* 0x000fe200000e0000 */
[----:B------:R-:W-:Y:S01]  /*4150*/  VOTEU.ALL UP1, P4 ;  /* 0x0000000000ff7886 */ /* 0x000fe20002020000 */
[----:B------:R-:W-:Y:S01]  /*4160*/  @!P4 R2UR UR9, R8 ;  /* 0x000000000809c2ca */ /* 0x000fe200000e0000 */
[----:B-1----:R-:W-:Y:S01]  /*4170*/  @!P4 IMAD.MOV.U32 R0, RZ, RZ, 0x2000 ;  /* 0x00002000ff00c424 */ /* 0x002fe200078e00ff */
[----:B------:R-:W-:Y:S01]  /*4180*/  UMOV UR10, 0x0 ;  /* 0x00000000000a7882 */ /* 0x000fe20000000000 */
[----:B------:R-:W-:Y:S01]  /*4190*/  UMOV UR11, 0x10000000 ;  /* 0x10000000000b7882 */ /* 0x000fe20000000000 */
[----:B------:R-:W-:Y:S02]  /*41a0*/  @!UP1 UIADD3 UR26, UPT, UPT, UR34, 0x20, URZ ;  /* 0x00000020221a9890 */ /* 0x000fe4000fffe0ff */
[----:B------:R-:W-:Y:S01]  /*41b0*/  @!UP1 UIADD3 UR24, UPT, UPT, UR7, 0x2200, URZ ;  /* 0x0000220007189890 */ /* 0x000fe2000fffe0ff */
[----:B------:R-:W-:Y:S01]  /*41c0*/  VOTEU.ALL UP1, P4 ;  /* 0x0000000000ff7886 */ /* 0x000fe20002020000 */
[----:B------:R-:W-:Y:S01]  /*41d0*/  UMOV UR27, UR35 ;  /* 0x00000023001b7c82 */ /* 0x000fe20008000000 */
[----:B------:R-:W-:Y:S02]  /*41e0*/  UMOV UR28, UR36 ;  /* 0x00000024001c7c82 */ /* 0x000fe40008000000 */
        /* <DEDUP_REMOVED lines=12> */
.L_x_162:
[----:B------:R-:W2:Y:S01]  /*42b0*/  LDC.64 R12, c[0x0][0xb18] ;  /* 0x0002c600ff0c7b82 */ /* 0x000ea20000000a00 */
[----:B------:R-:W-:Y:S01]  /*42c0*/  @!P4 R2UR UR8, R2 ;  /* 0x000000000208c2ca */ /* 0x000fe200000e0000 */
[----:B------:R-:W-:Y:S01]  /*42d0*/  VOTEU.ALL UP1, P4 ;  /* 0x0000000000ff7886 */ /* 0x000fe20002020000 */
[----:B------:R-:W-:Y:S01]  /*42e0*/  @!P4 R2UR UR9, R8 ;  /* 0x000000000809c2ca */ /* 0x000fe200000e0000 */
[----:B-1----:R-:W-:Y:S01]  /*42f0*/  @!P4 IMAD.MOV.U32 R0, RZ, RZ, 0x2000 ;  /* 0x00002000ff00c424 */ /* 0x002fe200078e00ff */
[----:B------:R-:W-:Y:S03]  /*4300*/  UMOV UR10, 0x0 ;  /* 0x00000000000a7882 */ /* 0x000fe60000000000 */
[----:B------:R-:W1:Y:S01]  /*4310*/  @!P1 LDC R2, c[0x0][0xb0c] ;  /* 0x0002c300ff029b82 */ /* 0x000e620000000800 */
[----:B------:R-:W-:Y:S01]  /*4320*/  @!UP1 UIADD3 UR18, UPT, UPT, UR34, 0x40, URZ ;  /* 0x0000004022129890 */ /* 0x000fe2000fffe0ff */
[----:B------:R-:W-:Y:S01]  /*4330*/  @P3 SHF.R.U32.HI R26, RZ, 0x10, R21 ;  /* 0x00000010ff1a3819 */ /* 0x000fe20000011615 */
[----:B------:R-:W-:Y:S01]  /*4340*/  @!UP1 UIADD3 UR16, UPT, UPT, UR7, 0x4200, URZ ;  /* 0x0000420007109890 */ /* 0x000fe2000fffe0ff */
[----:B------:R-:W-:Y:S01]  /*4350*/  VIADD R28, R28, 0x1 ;  /* 0x000000011c1c7836 */ /* 0x000fe20000000000 */
[----:B------:R-:W-:Y:S01]  /*4360*/  VOTEU.ALL UP1, P4 ;  /* 0x0000000000ff7886 */ /* 0x000fe20002020000 */
[----:B------:R-:W-:Y:S01]  /*4370*/  UMOV UR11, 0x10000000 ;  /* 0x10000000000b7882 */ /* 0x000fe20000000000 */
[----:B------:R-:W-:Y:S01]  /*4380*/  UMOV UR19, UR35 ;  /* 0x0000002300137c82 */ /* 0x000fe20008000000 */
[----:B------:R-:W-:Y:S01]  /*4390*/  IMAD.U32 R9, RZ, RZ, UR8 ;  /* 0x00000008ff097e24 */ /* 0x000fe2000f8e00ff */
[----:B------:R-:W-:Y:S01]  /*43a0*/  UMOV UR20, UR36 ;  /* 0x0000002400147c82 */ /* 0x000fe20008000000 */
[----:B------:R-:W-:Y:S01]  /*43b0*/  IMAD.U32 R8, RZ, RZ, UR9 ;  /* 0x00000009ff087e24 */ /* 0x000fe2000f8e00ff */
[----:B------:R-:W-:Y:S02]  /*43c0*/  UPRMT UR8, UR37, 0x654, UR17 ;  /* 0x0000065425087896 */ /* 0x000fe40008000011 */
[----:B------:R-:W-:Y:S02]  /*43d0*/  @!P4 R2UR UR15, R9 ;  /* 0x00000000090fc2ca */ /* 0x000fe400000e0000 */
[----:B------:R-:W-:Y:S02]  /*43e0*/  @!P4 R2UR UR14, R8 ;  /* 0x00000000080ec2ca */ /* 0x000fe400000e0000 */
[----:B------:R-:W3:Y:S11]  /*43f0*/  LDC.64 R8, c[0x0][0xb10] ;  /* 0x0002c400ff087b82 */ /* 0x000ef60000000a00 */
[----:B------:R1:W-:Y:S01]  /*4400*/  @!UP1 UTMALDG.3D [UR16], [UR14], desc[UR10] ;  /* 0x00000a100e0095b4 */ /* 0x0003e20008011000 */
[----:B------:R5:W-:Y:S01]  /*4410*/  @!P4 SYNCS.ARRIVE.TRANS64.RED.A0TR RZ, [UR7+0x40], R0 ;  /* 0x00004000ffffc9a7 */ /* 0x000be20008300407 */
[C---:B---3--:R-:W-:Y:S01]  /*4420*/  @!P1 IMAD.HI.U32 R8, R11.reuse, R8, RZ ;  /* 0x000000080b089227 */ /* 0x048fe200078e00ff */
[----:B--2---:R-:W-:Y:S02]  /*4430*/  @!P1 ISETP.NE.AND P0, PT, R12, 0x1, PT ;  /* 0x000000010c00980c */ /* 0x004fe40003f05270 */
[----:B-1----:R-:W-:Y:S01]  /*4440*/  @!P1 ISETP.NE.AND P2, PT, R2, 0x1, PT ;  /* 0x000000010200980c */ /* 0x002fe20003f45270 */
[----:B------:R-:W-:Y:S01]  /*4450*/  SYNCS.ARRIVE.TRANS64.RED.A1T0 RZ, [UR8], RZ ;  /* 0x000000ffffff79a7 */ /* 0x000fe20008100408 */
[C---:B------:R-:W-:Y:S01]  /*4460*/  @!P1 IMAD.HI.U32 R13, R10.reuse, R13, RZ ;  /* 0x0000000d0a0d9227 */ /* 0x040fe200078e00ff */
[----:B------:R-:W-:Y:S04]  /*4470*/  @!P1 SHF.R.U32.HI R8, RZ, R9, R8 ;  /* 0x00000009ff089219 */ /* 0x000fe80000011608 */
[----:B------:R-:W-:Y:S01]  /*4480*/  @!P1 SEL R8, R11, R8, !P2 ;  /* 0x000000080b089207 */ /* 0x000fe20005000000 */
[----:B------:R-:W1:Y:S01]  /*4490*/  SYNCS.PHASECHK.TRANS64.TRYWAIT P5, [UR7+0x68], R14 ;  /* 0x0000680eff0075a7 */ /* 0x000e6200080a1107 */
[----:B-----5:R-:W2:Y:S02]  /*44a0*/  @!P1 LDC R0, c[0x0][0xb20] ;  /* 0x0002c800ff009b82 */ /* 0x020ea40000000800 */
[----:B--2---:R-:W-:Y:S04]  /*44b0*/  @!P1 SHF.R.U32.HI R0, RZ, R0, R13 ;  /* 0x00000000ff009219 */ /* 0x004fe8000001160d */
[----:B------:R-:W-:Y:S05]  /*44c0*/  @!P1 SEL R9, R10, R0, !P0 ;  /* 0x000000000a099207 */ /* 0x000fea0004000000 */
[----:B------:R-:W-:Y:S02]  /*44d0*/  @!P1 IMAD.IADD R0, R9, 0x1, -R8 ;  /* 0x0000000109009824 */ /* 0x000fe400078e0a08 */
[----:B------:R-:W-:Y:S02]  /*44e0*/  @!P1 IMAD.IADD R8, R8, 0x1, -R9 ;  /* 0x0000000108089824 */ /* 0x000fe400078e0a09 */
[----:B------:R-:W-:Y:S02]  /*44f0*/  @!P1 IMAD R11, R0, R2, R11 ;  /* 0x00000002000b9224 */ /* 0x000fe400078e020b */
[----:B------:R-:W-:Y:S01]  /*4500*/  @!P1 IMAD R10, R8, R12, R10 ;  /* 0x0000000c080a9224 */ /* 0x000fe200078e020a */
[----:B-1----:R-:W-:Y:S06]  /*4510*/  @!P5 BRA `(.L_x_76) ;  /* 0x0000004c0070d947 */ /* 0x002fec0003800000 */
.L_x_164:
[----:B------:R-:W-:Y:S01]  /*4520*/  @!P4 IADD3 R2, P0, PT, R30, 0x580, RZ ;  /* 0x000005801e02c810 */ /* 0x000fe20007f1e0ff */
[----:B------:R-:W-:Y:S01]  /*4530*/  VOTEU.ALL UP1, P4 ;  /* 0x0000000000ff7886 */ /* 0x000fe20002020000 */
[----:B------:R-:W-:Y:S01]  /*4540*/  UMOV UR18, 0x0 ;  /* 0x0000000000127882 */ /* 0x000fe20000000000 */
[----:B------:R-:W-:Y:S01]  /*4550*/  UMOV UR19, 0x10000000 ;  /* 0x1000000000137882 */ /* 0x000fe20000000000 */
[----:B------:R-:W-:Y:S01]  /*4560*/  @!P4 R2UR UR9, R2 ;  /* 0x000000000209c2ca */ /* 0x000fe200000e0000 */
[----:B-1----:R-:W-:Y:S01]  /*4570*/  @!P4 IMAD.X R0, RZ, RZ, R31, P0 ;  /* 0x000000ffff00c224 */ /* 0x002fe200000e061f */
[----:B------:R-:W-:Y:S01]  /*4580*/  @!UP1 UIADD3 UR10, UPT, UPT, UR34, 0x60, URZ ;  /* 0x00000060220a9890 */ /* 0x000fe2000fffe0ff */
[----:B------:R-:W-:Y:S01]  /*4590*/  ISETP.NE.AND P0, PT, R28, 0x2, PT ;  /* 0x000000021c00780c */ /* 0x000fe20003f05270 */
[----:B------:R-:W-:Y:S01]  /*45a0*/  UMOV UR11, UR35 ;  /* 0x00000023000b7c82 */ /* 0x000fe20008000000 */
[----:B------:R-:W-:Y:S01]  /*45b0*/  UMOV UR12, UR36 ;  /* 0x00000024000c7c82 */ /* 0x000fe20008000000 */
[----:B------:R-:W-:Y:S01]  /*45c0*/  @!P4 R2UR UR8, R0 ;  /* 0x000000000008c2ca */ /* 0x000fe200000e0000 */
[----:B------:R-:W-:Y:S01]  /*45d0*/  IMAD.IADD R14, R10, 0x1, R86 ;  /* 0x000000010a0e7824 */ /* 0x000fe200078e0256 */
[----:B------:R-:W-:Y:S01]  /*45e0*/  @P3 R2UR UR36, R26 ;  /* 0x000000001a2432ca */ /* 0x000fe200000e0000 */
[----:B------:R-:W-:Y:S01]  /*45f0*/  IMAD.IADD R15, R11, 0x1, R87 ;  /* 0x000000010b0f7824 */ /* 0x000fe200078e0257 */
[----:B------:R-:W-:Y:S02]  /*4600*/  SEL R0, RZ, 0x1, P0 ;  /* 0x00000001ff007807 */ /* 0x000fe40000000000 */
[----:B------:R-:W-:Y:S01]  /*4610*/  LOP3.LUT R29, R29, 0x1, RZ, 0x3c, !PT ;  /* 0x000000011d1d7812 */ /* 0x000fe200078e3cff */
[----:B------:R-:W-:Y:S01]  /*4620*/  IMAD.U32 R8, RZ, RZ, UR9 ;  /* 0x00000009ff087e24 */ /* 0x000fe2000f8e00ff */
[----:B------:R-:W-:Y:S01]  /*4630*/  @!UP1 UIADD3 UR9, UPT, UPT, UR7, 0x48, URZ ;  /* 0x0000004807099890 */ /* 0x000fe2000fffe0ff */
[----:B------:R-:W-:Y:S02]  /*4640*/  LOP3.LUT R27, R27, R0, RZ, 0x3c, !PT ;  /* 0x000000001b1b7212 */ /* 0x000fe400078e3cff */
[----:B------:R-:W-:Y:S02]  /*4650*/  SEL R28, R28, RZ, P0 ;  /* 0x000000ff1c1c7207 */ /* 0x000fe40000000000 */
[----:B------:R-:W-:Y:S01]  /*4660*/  IMAD.U32 R9, RZ, RZ, UR8 ;  /* 0x00000008ff097e24 */ /* 0x000fe2000f8e00ff */
[----:B------:R-:W-:Y:S01]  /*4670*/  @!P4 R2UR UR14, R8 ;  /* 0x00000000080ec2ca */ /* 0x000fe200000e0000 */
[----:B------:R-:W-:Y:S01]  /*4680*/  @!UP1 UIADD3 UR8, UPT, UPT, UR7, 0x6200, URZ ;  /* 0x0000620007089890 */ /* 0x000fe2000fffe0ff */
[----:B------:R-:W-:Y:S02]  /*4690*/  VOTEU.ALL UP1, P4 ;  /* 0x0000000000ff7886 */ /* 0x000fe40002020000 */
[----:B------:R-:W-:Y:S11]  /*46a0*/  @!P4 R2UR UR15, R9 ;  /* 0x00000000090fc2ca */ /* 0x000ff600000e0000 */
[----:B------:R-:W-:Y:S02]  /*46b0*/  @!UPT UIADD3 URZ, UPT, UPT, URZ, URZ, URZ ;  /* 0x000000fffffff290 */ /* 0x000fe4000fffe0ff */
[----:B------:R2:W-:Y:S01]  /*46c0*/  @!UP1 UTMALDG.3D [UR8], [UR14], desc[UR18] ;  /* 0x000012080e0095b4 */ /* 0x0005e20008011000 */
[----:B------:R2:W-:Y:S01]  /*46d0*/  @!P4 SYNCS.ARRIVE.TRANS64.RED.A0TR RZ, [UR7+0x48], R25 ;  /* 0x00004819ffffc9a7 */ /* 0x0005e20008300407 */
[----:B------:R-:W-:Y:S01]  /*46e0*/  UPLOP3.LUT UP1, UPT, UPT, UPT, UPT, 0x80, 0x8 ;  /* 0x000000000008789c */ /* 0x000fe20003f2f070 */
[----:B------:R-:W-:Y:S01]  /*46f0*/  SYNCS.ARRIVE.TRANS64.RED.A1T0 RZ, [UR13], RZ ;  /* 0x000000ffffff79a7 */ /* 0x000fe2000810040d */
[----:B------:R-:W-:Y:S09]  /*4700*/  @P3 BRA `(.L_x_77) ;  /* 0xfffffff000a03947 */ /* 0x000ff2000383ffff */
[----:B------:R-:W-:-:S04]  /*4710*/  SHF.L.U32 R2, R29, 0x1f, RZ ;  /* 0x0000001f1d027819 */ /* 0x000fc800000006ff */
[----:B------:R-:W1:Y:S02]  /*4720*/  SYNCS.PHASECHK.TRANS64.TRYWAIT P0, [UR7+0x50], R2 ;  /* 0x00005002ff0075a7 */ /* 0x000e640008001107 */
[----:B-1----:R-:W-:Y:S05]  /*4730*/  @!P0 BRA `(.L_x_78) ;  /* 0x0000004c00008947 */ /* 0x002fea0003800000 */
.L_x_166:
[----:B------:R-:W3:Y:S02]  /*4740*/  SYNCS.PHASECHK.TRANS64.TRYWAIT P0, [UR7+0x58], R2 ;  /* 0x00005802ff0075a7 */ /* 0x000ee40008001107 */
[----:B---3--:R-:W-:Y:S05]  /*4750*/  @!P0 BRA `(.L_x_79) ;  /* 0x0000004c00108947 */ /* 0x008fea0003800000 */
.L_x_168:
[----:B------:R-:W3:Y:S02]  /*4760*/  SYNCS.PHASECHK.TRANS64.TRYWAIT P0, [UR7+0x60], R2 ;  /* 0x00006002ff0075a7 */ /* 0x000ee40008001107 */
[----:B---3--:R-:W-:Y:S05]  /*4770*/  @!P0 BRA `(.L_x_80) ;  /* 0x0000004c00208947 */ /* 0x008fea0003800000 */
.L_x_170:
[----:B-1----:R-:W-:-:S07]  /*4780*/  MOV R0, UR7 ;  /* 0x0000000700007c02 */ /* 0x002fce0008000f00 */
.L_x_81:
[----:B-1----:R-:W-:-:S04]  /*4790*/  SHF.L.U32 R2, R29, 0x1f, RZ ;  /* 0x0000001f1d027819 */ /* 0x002fc800000006ff */
[----:B------:R1:W3:Y:S03]  /*47a0*/  SYNCS.PHASECHK.TRANS64.TRYWAIT P0, [R0+URZ+0x68], R2 ;  /* 0x00006802000075a7 */ /* 0x0002e600080011ff */
[----:B---3--:R-:W-:Y:S05]  /*47b0*/  @!P0 NANOSLEEP.SYNCS 0x989680 ;  /* 0x009896800000895d */ /* 0x008fea0003900000 */
[----:B------:R-:W3:Y:S02]  /*47c0*/  @!P0 SYNCS.PHASECHK.TRANS64 P0, [R0+URZ+0x68], R2 ;  /* 0x00006802000085a7 */ /* 0x000ee400080010ff */
[----:B--23--:R-:W-:Y:S05]  /*47d0*/  @P0 EXIT ;  /* 0x000000000000094d */ /* 0x00cfea0003800000 */
[----:B------:R-:W-:Y:S05]  /*47e0*/  BRA `(.L_x_81) ;  /* 0xfffffffc00e87947 */ /* 0x000fea000383ffff */
.L_x_66:
[----:B------:R-:W-:-:S06]  /*47f0*/  UISETP.GE.AND UP1, UPT, UR8, 0x4, UPT ;  /* 0x000000040800788c */ /* 0x000fcc000bf26270 */
[----:B------:R-:W-:-:S13]  /*4800*/  PLOP3.LUT P0, PT, PT, PT, UP1, 0x80, 0x8 ;  /* 0x000000000008781c */ /* 0x000fda0003f0f018 */
[----:B------:R-:W-:Y:S05]  /*4810*/  @!P0 EXIT ;  /* 0x000000000000894d */ /* 0x000fea0003800000 */
[----:B------:R-:W-:Y:S01]  /*4820*/  BAR.SYNC.DEFER_BLOCKING 0x6, 0xa0 ;  /* 0x0182800000007b1d */ /* 0x000fe20000010000 */
[C---:B------:R-:W-:Y:S01]  /*4830*/  IMAD.SHL.U32 R2, R101.reuse, 0x20, RZ ;  /* 0x0000002065027824 */ /* 0x040fe200078e00ff */
[C---:B------:R-:W-:Y:S01]  /*4840*/  SHF.L.U32 R46, R101.reuse, 0x10, RZ ;  /* 0x00000010652e7819 */ /* 0x040fe200000006ff */
[C---:B------:R-:W-:Y:S01]  /*4850*/  IMAD.SHL.U32 R100, R101.reuse, 0x4, RZ ;  /* 0x0000000465647824 */ /* 0x040fe200078e00ff */
[C---:B------:R-:W-:Y:S01]  /*4860*/  LOP3.LUT R102, R101.reuse, 0x60, RZ, 0xc0, !PT ;  /* 0x0000006065667812 */ /* 0x040fe200078ec0ff */
[----:B------:R-:W-:Y:S01]  /*4870*/  HFMA2 R97, -RZ, RZ, 0, 5.9604644775390625e-08 ;  /* 0x00000001ff617431 */ /* 0x000fe200000001ff */
[----:B------:R-:W-:Y:S02]  /*4880*/  UMOV UR48, 0x400 ;  /* 0x0000040000307882 */ /* 0x000fe40000000000 */
[----:B------:R-:W1:Y:S01]  /*4890*/  LDC R91, c[0x0][0x370] ;  /* 0x0000dc00ff5b7b82 */ /* 0x000e620000000800 */
[----:B------:R-:W-:Y:S01]  /*48a0*/  ULEA UR48, UR37, UR48, 0x18 ;  /* 0x0000003025307291 */ /* 0x000fe2000f8ec0ff */
[----:B------:R-:W-:Y:S01]  /*48b0*/  LOP3.LUT R3, R2, 0xc0, RZ, 0xc0, !PT ;  /* 0x000000c002037812 */ /* 0x000fe200078ec0ff */
[----:B------:R-:W-:Y:S01]  /*48c0*/  HFMA2 R95, -RZ, RZ, 0, 0 ;  /* 0x00000000ff5f7431 */ /* 0x000fe200000001ff */
[----:B------:R-:W-:Y:S01]  /*48d0*/  LOP3.LUT R99, R101, 0x2, RZ, 0xc0, !PT ;  /* 0x0000000265637812 */ /* 0x000fe200078ec0ff */
[----:B------:R-:W-:Y:S01]  /*48e0*/  UIADD3 UR4, UPT, UPT, UR48, 0x200, URZ ;  /* 0x0000020030047890 */ /* 0x000fe2000fffe0ff */
[----:B------:R-:W-:Y:S01]  /*48f0*/  LOP3.LUT R100, R3, 0x18, R100, 0xf8, !PT ;  /* 0x0000001803647812 */ /* 0x000fe200078ef864 */
[----:B------:R-:W-:Y:S01]  /*4900*/  IMAD.MOV.U32 R45, RZ, RZ, RZ ;  /* 0x000000ffff2d7224 */ /* 0x000fe200078e00ff */
[----:B------:R-:W2:Y:S01]  /*4910*/  LDC R42, c[0x0][0xb0c] ;  /* 0x0002c300ff2a7b82 */ /* 0x000ea20000000800 */
[----:B------:R-:W-:Y:S01]  /*4920*/  LOP3.LUT R46, R46, 0x600000, RZ, 0xc0, !PT ;  /* 0x006000002e2e7812 */ /* 0x000fe200078ec0ff */
[----:B------:R-:W-:Y:S01]  /*4930*/  IMAD.MOV.U32 R105, RZ, RZ, RZ ;  /* 0x000000ffff697224 */ /* 0x000fe200078e00ff */
[----:B------:R-:W-:Y:S01]  /*4940*/  LOP3.LUT R100, R100, 0xf20, R2, 0xf8, !PT ;  /* 0x00000f2064647812 */ /* 0x000fe200078ef802 */
[----:B------:R-:W-:Y:S01]  /*4950*/  IMAD.U32 R93, RZ, RZ, UR4 ;  /* 0x00000004ff5d7e24 */ /* 0x000fe2000f8e00ff */
[----:B------:R-:W-:Y:S01]  /*4960*/  LOP3.LUT R101, R101, 0x4, RZ, 0xc0, !PT ;  /* 0x0000000465657812 */ /* 0x000fe200078ec0ff */
[----:B------:R-:W4:Y:S01]  /*4970*/  LDCU.64 UR52, c[0x0][0x348] ;  /* 0x00006900ff3477ac */ /* 0x000f220008000a00 */
[----:B------:R-:W-:Y:S01]  /*4980*/  MOV R96, RZ ;  /* 0x000000ff00607202 */ /* 0x000fe20000000f00 */
[----:B------:R-:W1:Y:S01]  /*4990*/  LDC R89, c[0x0][0xb20] ;  /* 0x0002c800ff597b82 */ /* 0x000e620000000800 */
[----:B------:R-:W3:Y:S01]  /*49a0*/  LDS R0, [UR48+0x130] ;  /* 0x00013030ff007984 */ /* 0x000ee20008000800 */
[----:B------:R-:W-:Y:S01]  /*49b0*/  IMAD R100, R100, 0x2, R93 ;  /* 0x0000000264647824 */ /* 0x000fe200078e025d */
[----:B------:R-:W1:Y:S03]  /*49c0*/  LDCU.64 UR38, c[0x0][0x888] ;  /* 0x00011100ff2677ac */ /* 0x000e660008000a00 */
[--C-:B------:R-:W-:Y:S01]  /*49d0*/  IMAD R99, R99, -0x10, R100.reuse ;  /* 0xfffffff063637824 */ /* 0x100fe200078e0264 */
[----:B------:R-:W1:Y:S01]  /*49e0*/  LDCU.64 UR44, c[0x0][0x890] ;  /* 0x00011200ff2c77ac */ /* 0x000e620008000a00 */
[----:B------:R-:W1:Y:S01]  /*49f0*/  LDC R41, c[0x0][0xb30] ;  /* 0x0002cc00ff297b82 */ /* 0x000e620000000800 */
[----:B------:R-:W-:Y:S01]  /*4a00*/  IMAD R98, R101, -0x10, R100 ;  /* 0xfffffff065627824 */ /* 0x000fe200078e0264 */
[----:B------:R-:W-:Y:S01]  /*4a10*/  UMOV UR49, URZ ;  /* 0x000000ff00317c82 */ /* 0x000fe20008000000 */
[----:B------:R-:W-:-:S05]  /*4a20*/  UMOV UR51, URZ ;  /* 0x000000ff00337c82 */ /* 0x000fca0008000000 */
[----:B------:R-:W1:Y:S08]  /*4a30*/  LDC.64 R84, c[0x0][0xb10] ;  /* 0x0002c400ff547b82 */ /* 0x000e700000000a00 */
[----:B------:R-:W1:Y:S08]  /*4a40*/  LDC.64 R38, c[0x0][0xb18] ;  /* 0x0002c600ff267b82 */ /* 0x000e700000000a00 */
[----:B------:R-:W1:Y:S08]  /*4a50*/  LDC.64 R36, c[0x0][0xb28] ;  /* 0x0002ca00ff247b82 */ /* 0x000e700000000a00 */
[----:B------:R-:W1:Y:S01]  /*4a60*/  LDC.64 R82, c[0x0][0x8b0] ;  /* 0x00022c00ff527b82 */ /* 0x000e620000000a00 */
[----:B---3--:R-:W-:-:S07]  /*4a70*/  IMAD.IADD R46, R0, 0x1, R46 ;  /* 0x00000001002e7824 */ /* 0x008fce00078e022e */
[----:B------:R-:W3:Y:S08]  /*4a80*/  LDC.64 R80, c[0x0][0x8a8] ;  /* 0x00022a00ff507b82 */ /* 0x000ef00000000a00 */
[----:B--2-4-:R-:W1:Y:S02]  /*4a90*/  LDC R90, c[0x0][0x374] ;  /* 0x0000dd00ff5a7b82 */ /* 0x014e640000000800 */
.L_x_125:
[----:B------:R-:W-:Y:S02]  /*4aa0*/  LEA R0, R105, UR48, 0x3 ;  /* 0x0000003069007c11 */ /* 0x000fe4000f8e18ff */
[----:B------:R-:W-:Y:S02]  /*4ab0*/  SHF.L.U32 R2, R95, 0x1f, RZ ;  /* 0x0000001f5f027819 */ /* 0x000fe400000006ff */
[----:B-1----:R-:W-:Y:S02]  /*4ac0*/  LEA R16, R105, UR48, 0x4 ;  /* 0x0000003069107c11 */ /* 0x002fe4000f8e20ff */
[----:B------:R-:W2:Y:S02]  /*4ad0*/  SYNCS.PHASECHK.TRANS64.TRYWAIT P0, [R0+URZ+0x80], R2 ;  /* 0x00008002000075a7 */ /* 0x000ea400080011ff */
[----:B--23--:R-:W-:Y:S05]  /*4ae0*/  @!P0 BRA `(.L_x_82) ;  /* 0x00000048005c8947 */ /* 0x00cfea0003800000 */
.L_x_171:
[----:B------:R-:W4:Y:S01]  /*4af0*/  LDC.64 R10, c[0x0][0xb10] ;  /* 0x0002c400ff0a7b82 */ /* 0x000f220000000a00 */
[----:B------:R-:W3:Y:S01]  /*4b00*/  LDS.128 R16, [R16+0x110] ;  /* 0x0001100010107984 */ /* 0x000ee20000000c00 */
[----:B-1----:R-:W-:Y:S01]  /*4b10*/  ISETP.NE.AND P1, PT, R41, 0x1, PT ;  /* 0x000000012900780c */ /* 0x002fe20003f25270 */
[----:B--2---:R-:W-:Y:S01]  /*4b20*/  VIADD R0, R0, 0x90 ;  /* 0x0000009000007836 */ /* 0x004fe20000000000 */
[----:B------:R-:W-:Y:S04]  /*4b30*/  ISETP.GE.AND P0, PT, R40, 0x1, PT ;  /* 0x000000012800780c */ /* 0x000fe80003f06270 */
[----:B------:R-:W1:Y:S01]  /*4b40*/  LDC.64 R8, c[0x0][0xb18] ;  /* 0x0002c600ff087b82 */ /* 0x000e620000000a00 */
[----:B------:R-:W-:Y:S01]  /*4b50*/  PRMT R0, RZ, 0x654, R0 ;  /* 0x00000654ff007816 */ /* 0x000fe20000000000 */
[----:B------:R-:W-:Y:S01]  /*4b60*/  @!PT LDS RZ, [RZ] ;  /* 0x00000000fffff984 */ /* 0x000fe20000000800 */
[----:B------:R-:W-:Y:S01]  /*4b70*/  @!PT LDS RZ, [RZ] ;  /* 0x00000000fffff984 */ /* 0x000fe20000000800 */
[----:B------:R-:W-:Y:S01]  /*4b80*/  @!PT LDS RZ, [RZ] ;  /* 0x00000000fffff984 */ /* 0x000fe20000000800 */
[----:B------:R-:W-:Y:S01]  /*4b90*/  @!PT LDS RZ, [RZ] ;  /* 0x00000000fffff984 */ /* 0x000fe20000000800 */
[----:B------:R2:W-:Y:S06]  /*4ba0*/  MEMBAR.ALL.CTA ;  /* 0x0000000000007992 */ /* 0x0005ec0000008000 */
[----:B--2---:R-:W2:Y:S01]  /*4bb0*/  FENCE.VIEW.ASYNC.S ;  /* 0x00000000000073c6 */ /* 0x004ea20000000000 */
[----:B------:R-:W1:Y:S08]  /*4bc0*/  @!P1 LDC R12, c[0x0][0xb20] ;  /* 0x0002c800ff0c9b82 */ /* 0x000e700000000800 */
[----:B------:R-:W1:Y:S01]  /*4bd0*/  @!P1 LDC R7, c[0x0][0xb0c] ;  /* 0x0002c300ff079b82 */ /* 0x000e620000000800 */
[----:B--2---:R2:W-:Y:S01]  /*4be0*/  SYNCS.ARRIVE.TRANS64.RED.A1T0 RZ, [R0+URZ], RZ ;  /* 0x000000ff00ff79a7 */ /* 0x0045e200081004ff */
[----:B---3--:R-:W-:Y:S04]  /*4bf0*/  LOP3.LUT P4, RZ, R18, 0x1, RZ, 0xc0, !PT ;  /* 0x0000000112ff7812 */ /* 0x008fe8000788c0ff */
[----:B------:R-:W-:Y:S09]  /*4c00*/  P2R R103, PR, RZ, 0x10 ;  /* 0x00000010ff677803 */ /* 0x000ff20000000000 */
[----:B------:R-:W-:Y:S02]  /*4c10*/  @P4 MOV R44, R16 ;  /* 0x00000010002c4202 */ /* 0x000fe40000000f00 */
[----:B------:R-:W-:Y:S01]  /*4c20*/  @P4 LOP3.LUT R43, R17, 0xffff, RZ, 0xc0, !PT ;  /* 0x0000ffff112b4812 */ /* 0x000fe200078ec0ff */
[----:B--2-4-:R-:W-:Y:S06]  /*4c30*/  @!P0 BRA `(.L_x_83) ;  /* 0x0000000000a48947 */ /* 0x014fec0003800000 */
[----:B------:R-:W-:Y:S01]  /*4c40*/  IMAD.HI.U32 R0, R90, R39, RZ ;  /* 0x000000275a007227 */ /* 0x000fe200078e00ff */
[----:B------:R-:W-:Y:S02]  /*4c50*/  ISETP.NE.AND P0, PT, R38, 0x1, PT ;  /* 0x000000012600780c */ /* 0x000fe40003f05270 */
[----:B------:R-:W-:Y:S01]  /*4c60*/  ISETP.NE.AND P2, PT, R40, 0x1, PT ;  /* 0x000000012800780c */ /* 0x000fe20003f45270 */
[----:B------:R-:W-:Y:S01]  /*4c70*/  IMAD.HI.U32 R4, R91, R84, RZ ;  /* 0x000000545b047227 */ /* 0x000fe200078e00ff */
[----:B------:R-:W-:Y:S02]  /*4c80*/  SHF.R.U32.HI R0, RZ, R89, R0 ;  /* 0x00000059ff007219 */ /* 0x000fe40000011600 */
[----:B------:R-:W-:Y:S01]  /*4c90*/  ISETP.NE.AND P3, PT, R42, 0x1, PT ;  /* 0x000000012a00780c */ /* 0x000fe20003f65270 */
[----:B------:R-:W-:Y:S01]  /*4ca0*/  IMAD.HI.U32 R6, R43, R39, RZ ;  /* 0x000000272b067227 */ /* 0x000fe200078e00ff */
[-C--:B------:R-:W-:Y:S02]  /*4cb0*/  SHF.R.U32.HI R4, RZ, R85.reuse, R4 ;  /* 0x00000055ff047219 */ /* 0x080fe40000011604 */
[----:B------:R-:W-:Y:S01]  /*4cc0*/  SEL R0, R90, R0, !P0 ;  /* 0x000000005a007207 */ /* 0x000fe20004000000 */
[----:B------:R-:W-:Y:S01]  /*4cd0*/  IMAD.HI.U32 R5, R44, R84, RZ ;  /* 0x000000542c057227 */ /* 0x000fe200078e00ff */
[----:B------:R-:W-:Y:S03]  /*4ce0*/  SEL R4, R91, R4, !P3 ;  /* 0x000000045b047207 */ /* 0x000fe60005800000 */
[-C--:B------:R-:W-:Y:S01]  /*4cf0*/  IMAD.HI.U32 R3, R0, R36.reuse, RZ ;  /* 0x0000002400037227 */ /* 0x080fe200078e00ff */
[----:B------:R-:W-:Y:S03]  /*4d00*/  SHF.R.U32.HI R5, RZ, R85, R5 ;  /* 0x00000055ff057219 */ /* 0x000fe60000011605 */
[----:B------:R-:W-:Y:S01]  /*4d10*/  IMAD.HI.U32 R2, R4, R36, RZ ;  /* 0x0000002404027227 */ /* 0x000fe200078e00ff */
[----:B------:R-:W-:Y:S02]  /*4d20*/  @P2 SHF.R.U32.HI R0, RZ, R37, R3 ;  /* 0x00000025ff002219 */ /* 0x000fe40000011603 */
[----:B------:R-:W-:Y:S02]  /*4d30*/  SHF.R.U32.HI R3, RZ, R89, R6 ;  /* 0x00000059ff037219 */ /* 0x000fe40000011606 */
[----:B------:R-:W-:Y:S01]  /*4d40*/  @P2 SHF.R.U32.HI R4, RZ, R37, R2 ;  /* 0x00000025ff042219 */ /* 0x000fe20000011602 */
[----:B------:R-:W-:Y:S01]  /*4d50*/  IMAD R0, R40, R0, RZ ;  /* 0x0000000028007224 */ /* 0x000fe200078e02ff */
[----:B------:R-:W-:Y:S02]  /*4d60*/  SEL R3, R43, R3, !P0 ;  /* 0x000000032b037207 */ /* 0x000fe40004000000 */
[----:B------:R-:W-:Y:S01]  /*4d70*/  SEL R2, R44, R5, !P3 ;  /* 0x000000052c027207 */ /* 0x000fe20005800000 */
[----:B------:R-:W-:Y:S01]  /*4d80*/  IMAD R5, R40, R4, RZ ;  /* 0x0000000428057224 */ /* 0x000fe200078e02ff */
[C---:B------:R-:W-:Y:S01]  /*4d90*/  ISETP.GE.AND P0, PT, R3.reuse, R0, PT ;  /* 0x000000000300720c */ /* 0x040fe20003f06270 */
[C---:B------:R-:W-:Y:S03]  /*4da0*/  IMAD.HI.U32 R0, R3.reuse, R36, RZ ;  /* 0x0000002403007227 */ /* 0x040fe600078e00ff */
[C---:B------:R-:W-:Y:S02]  /*4db0*/  ISETP.GE.OR P0, PT, R2.reuse, R5, P0 ;  /* 0x000000050200720c */ /* 0x040fe40000706670 */
[----:B------:R-:W-:Y:S04]  /*4dc0*/  SHF.R.U32.HI R0, RZ, R37, R0 ;  /* 0x00000025ff007219 */ /* 0x000fe80000011600 */
[C---:B------:R-:W-:Y:S05]  /*4dd0*/  SEL R6, R3.reuse, R0, !P2 ;  /* 0x0000000003067207 */ /* 0x040fea0005000000 */
        /* <DEDUP_REMOVED lines=14> */
[----:B------:R-:W-:Y:S07]  /*4ec0*/  IMAD R43, R3, R38, R43 ;  /* 0x00000026032b7224 */ /* 0x000fee00078e022b */
.L_x_83:
[----:B-1----:R-:W-:Y:S01]  /*4ed0*/  @!P1 ISETP.NE.AND P0, PT, R8, 0x1, PT ;  /* 0x000000010800980c */ /* 0x002fe20003f05270 */
[----:B------:R-:W-:Y:S01]  /*4ee0*/  @!P1 IMAD.HI.U32 R2, R43, R9, RZ ;  /* 0x000000092b029227 */ /* 0x000fe200078e00ff */
[----:B------:R-:W-:Y:S01]  /*4ef0*/  R2UR UR42, R15 ;  /* 0x000000000f2a72ca */ /* 0x000fe200000e0000 */
[----:B------:R-:W-:Y:S01]  /*4f00*/  BSSY.RECONVERGENT B6, `(.L_x_84) ;  /* 0x0000031000067945 */ /* 0x000fe20003800200 */
[----:B------:R-:W-:Y:S01]  /*4f10*/  R2UR UR41, R14 ;  /* 0x000000000e2972ca */ /* 0x000fe200000e0000 */
[C---:B------:R-:W-:Y:S01]  /*4f20*/  @!P1 IMAD.HI.U32 R0, R44.reuse, R10, RZ ;  /* 0x0000000a2c009227 */ /* 0x040fe200078e00ff */
[----:B------:R-:W-:Y:S02]  /*4f30*/  @!P1 SHF.R.U32.HI R2, RZ, R12, R2 ;  /* 0x0000000cff029219 */ /* 0x000fe40000011602 */
[----:B------:R-:W-:Y:S01]  /*4f40*/  @!P1 ISETP.NE.AND P2, PT, R7, 0x1, PT ;  /* 0x000000010700980c */ /* 0x000fe20003f45270 */
[----:B------:R-:W-:Y:S01]  /*4f50*/  VIADD R105, R105, 0x1 ;  /* 0x0000000169697836 */ /* 0x000fe20000000000 */
[----:B------:R-:W-:Y:S02]  /*4f60*/  @!P1 SEL R2, R43, R2, !P0 ;  /* 0x000000022b029207 */ /* 0x000fe40004000000 */
[----:B------:R-:W-:Y:S02]  /*4f70*/  @!P1 SHF.R.U32.HI R0, RZ, R11, R0 ;  /* 0x0000000bff009219 */ /* 0x000fe40000011600 */
[----:B------:R-:W-:Y:S01]  /*4f80*/  LOP3.LUT P0, RZ, R93, 0x1b0, RZ, 0xc0, !PT ;  /* 0x000001b05dff7812 */ /* 0x000fe2000780c0ff */
[----:B------:R-:W-:Y:S01]  /*4f90*/  USHF.L.U32 UR42, UR42, 0x7, URZ ;  /* 0x000000072a2a7899 */ /* 0x000fe200080006ff */
[----:B------:R-:W-:Y:S01]  /*4fa0*/  @!P1 SEL R3, R44, R0, !P2 ;  /* 0x000000002c039207 */ /* 0x000fe20005000000 */
[----:B------:R-:W-:Y:S01]  /*4fb0*/  USHF.L.U32 UR41, UR41, 0x7, URZ ;  /* 0x0000000729297899 */ /* 0x000fe200080006ff */
[----:B------:R-:W-:Y:S03]  /*4fc0*/  @P4 SHF.R.U32.HI R94, RZ, 0x10, R17 ;  /* 0x00000010ff5e4819 */ /* 0x000fe60000011611 */
[----:B------:R-:W-:Y:S02]  /*4fd0*/  @!P1 IMAD.IADD R0, R2, 0x1, -R3 ;  /* 0x0000000102009824 */ /* 0x000fe400078e0a03 */
[----:B------:R-:W-:Y:S02]  /*4fe0*/  @!P1 IMAD.IADD R2, R3, 0x1, -R2 ;  /* 0x0000000103029824 */ /* 0x000fe400078e0a02 */
[----:B------:R-:W-:Y:S02]  /*4ff0*/  @!P1 IMAD R44, R0, R7, R44 ;  /* 0x00000007002c9224 */ /* 0x000fe400078e022c */
[----:B------:R-:W-:Y:S01]  /*5000*/  @!P1 IMAD R43, R2, R8, R43 ;  /* 0x00000008022b9224 */ /* 0x000fe200078e022b */
[----:B------:R-:W-:Y:S06]  /*5010*/  @!P0 BRA `(.L_x_85) ;  /* 0x00000000007c8947 */ /* 0x000fec0003800000 */
[----:B------:R-:W1:Y:S01]  /*5020*/  LDCU.64 UR8, c[0x4][0x80] ;  /* 0x01001000ff0877ac */ /* 0x000e620008000a00 */
[----:B------:R-:W-:Y:S01]  /*5030*/  MOV R2, 0x0 ;  /* 0x0000000000027802 */ /* 0x000fe20000000f00 */
[----:B------:R-:W-:Y:S02]  /*5040*/  HFMA2 R12, -RZ, RZ, 0, 5.9604644775390625e-08 ;  /* 0x00000001ff0c7431 */ /* 0x000fe400000001ff */
[----:B------:R-:W-:Y:S01]  /*5050*/  IMAD.MOV.U32 R8, RZ, RZ, 0x70 ;  /* 0x00000070ff087424 */ /* 0x000fe200078e00ff */
[----:B------:R2:W3:Y:S01]  /*5060*/  LDC.64 R14, c[0x4][R2] ;  /* 0x01000000020e7b82 */ /* 0x0004e20000000a00 */
[----:B------:R-:W4:Y:S01]  /*5070*/  LDCU.64 UR6, c[0x4][0x88] ;  /* 0x01001100ff0677ac */ /* 0x000f220008000a00 */
[----:B------:R-:W-:Y:S01]  /*5080*/  IMAD.MOV.U32 R13, RZ, RZ, RZ ;  /* 0x000000ffff0d7224 */ /* 0x000fe200078e00ff */
[----:B------:R-:W2:Y:S01]  /*5090*/  LDCU.64 UR4, c[0x4][0x8] ;  /* 0x01000100ff0477ac */ /* 0x000ea20008000a00 */
[----:B-1----:R-:W-:Y:S01]  /*50a0*/  MOV R5, UR9 ;  /* 0x0000000900057c02 */ /* 0x002fe20008000f00 */
[----:B------:R-:W-:Y:S01]  /*50b0*/  IMAD.U32 R4, RZ, RZ, UR8 ;  /* 0x00000008ff047e24 */ /* 0x000fe2000f8e00ff */
[----:B----4-:R-:W-:Y:S01]  /*50c0*/  MOV R7, UR7 ;  /* 0x0000000700077c02 */ /* 0x010fe20008000f00 */
[----:B------:R-:W-:Y:S01]  /*50d0*/  IMAD.U32 R6, RZ, RZ, UR6 ;  /* 0x00000006ff067e24 */ /* 0x000fe2000f8e00ff */
[----:B--2---:R-:W-:Y:S01]  /*50e0*/  MOV R11, UR5 ;  /* 0x00000005000b7c02 */ /* 0x004fe20008000f00 */
[----:B------:R-:W-:Y:S02]  /*50f0*/  IMAD.U32 R10, RZ, RZ, UR4 ;  /* 0x00000004ff0a7e24 */ /* 0x000fe4000f8e00ff */
[----:B------:R-:W-:Y:S07]  /*5100*/  LEPC R20, `(.L_x_86) ;  /* 0x000000001014794e */ /* 0x000fee0000000000 */
[----:B---3-5:R-:W-:Y:S05]  /*5110*/  CALL.ABS.NOINC R14 ;  /* 0x000000000e007343 */ /* 0x028fea0003c00000 */
.L_x_86:
[----:B------:R-:W1:Y:S01]  /*5120*/  LDCU.64 UR8, c[0x4][0x80] ;  /* 0x01001000ff0877ac */ /* 0x000e620008000a00 */
[----:B------:R-:W2:Y:S01]  /*5130*/  LDC.64 R2, c[0x4][R2] ;  /* 0x0100000002027b82 */ /* 0x000ea20000000a00 */
[----:B------:R-:W-:Y:S02]  /*5140*/  HFMA2 R12, -RZ, RZ, 0, 5.9604644775390625e-08 ;  /* 0x00000001ff0c7431 */ /* 0x000fe400000001ff */
[----:B------:R-:W-:Y:S02]  /*5150*/  IMAD.MOV.U32 R8, RZ, RZ, 0x70 ;  /* 0x00000070ff087424 */ /* 0x000fe400078e00ff */
[----:B------:R-:W-:Y:S01]  /*5160*/  IMAD.MOV.U32 R13, RZ, RZ, RZ ;  /* 0x000000ffff0d7224 */ /* 0x000fe200078e00ff */
[----:B------:R-:W3:Y:S01]  /*5170*/  LDCU.64 UR6, c[0x4][0x88] ;  /* 0x01001100ff0677ac */ /* 0x000ee20008000a00 */
[----:B------:R-:W4:Y:S01]  /*5180*/  LDCU.64 UR4, c[0x4][0x8] ;  /* 0x01000100ff0477ac */ /* 0x000f220008000a00 */
[----:B-1----:R-:W-:Y:S02]  /*5190*/  MOV R4, UR8 ;  /* 0x0000000800047c02 */ /* 0x002fe40008000f00 */
[----:B------:R-:W-:Y:S02]  /*51a0*/  MOV R5, UR9 ;  /* 0x0000000900057c02 */ /* 0x000fe40008000f00 */
[----:B---3--:R-:W-:Y:S01]  /*51b0*/  MOV R7, UR7 ;  /* 0x0000000700077c02 */ /* 0x008fe20008000f00 */
[----:B------:R-:W-:Y:S01]  /*51c0*/  IMAD.U32 R6, RZ, RZ, UR6 ;  /* 0x00000006ff067e24 */ /* 0x000fe2000f8e00ff */
[----:B----4-:R-:W-:Y:S01]  /*51d0*/  MOV R11, UR5 ;  /* 0x00000005000b7c02 */ /* 0x010fe20008000f00 */
[----:B------:R-:W-:Y:S02]  /*51e0*/  IMAD.U32 R10, RZ, RZ, UR4 ;  /* 0x00000004ff0a7e24 */ /* 0x000fe4000f8e00ff */
[----:B------:R-:W-:Y:S07]  /*51f0*/  LEPC R20, `(.L_x_85) ;  /* 0x000000001014794e */ /* 0x000fee0000000000 */
[----:B--2---:R-:W-:Y:S05]  /*5200*/  CALL.ABS.NOINC R2 ;  /* 0x0000000002007343 */ /* 0x004fea0003c00000 */
.L_x_85:
[----:B------:R-:W-:Y:S05]  /*5210*/  BSYNC.RECONVERGENT B6 ;  /* 0x0000000000067941 */ /* 0x000fea0003800200 */
.L_x_84:
[----:B------:R-:W-:Y:S01]  /*5220*/  ISETP.NE.U32.AND P4, PT, R82, RZ, PT ;  /* 0x000000ff5200720c */ /* 0x000fe20003f85070 */
[----:B------:R-:W-:Y:S01]  /*5230*/  UISETP.NE.AND UP2, UPT, UR50, URZ, UPT ;  /* 0x000000ff3200728c */ /* 0x000fe2000bf45270 */
[----:B------:R-:W-:Y:S01]  /*5240*/  ISETP.NE.U32.AND P2, PT, RZ, UR38, PT ;  /* 0x00000026ff007c0c */ /* 0x000fe2000bf45070 */
[----:B------:R-:W-:Y:S01]  /*5250*/  UISETP.NE.U32.AND UP1, UPT, UR44, URZ, UPT ;  /* 0x000000ff2c00728c */ /* 0x000fe2000bf25070 */
[----:B------:R-:W-:Y:S01]  /*5260*/  ISETP.NE.AND.EX P4, PT, R83, RZ, PT, P4 ;  /* 0x000000ff5300720c */ /* 0x000fe20003f85340 */
[----:B------:R-:W-:Y:S01]  /*5270*/  UPLOP3.LUT UP0, UPT, UPT, UPT, UPT, 0x40, 0x4 ;  /* 0x000000000004789c */ /* 0x000fe20003f0e870 */
[----:B------:R-:W-:Y:S01]  /*5280*/  ISETP.NE.AND.EX P2, PT, RZ, UR39, PT, P2 ;  /* 0x00000027ff007c0c */ /* 0x000fe2000bf45320 */
[----:B------:R-:W-:Y:S01]  /*5290*/  UISETP.NE.AND.EX UP1, UPT, UR45, URZ, UPT, UP1 ;  /* 0x000000ff2d00728c */ /* 0x000fe2000bf25310 */
[----:B------:R-:W-:Y:S04]  /*52a0*/  PLOP3.LUT P1, PT, PT, PT, UP2, 0x80, 0x8 ;  /* 0x000000000008781c */ /* 0x000fe80003f2f028 */
[----:B------:R-:W-:Y:S06]  /*52b0*/  @UP2 UPLOP3.LUT UP0, UPT, UPT, UPT, UP1, 0x80, 0x8 ;  /* 0x000000000008289c */ /* 0x000fec0003f0f010 */
[----:B------:R-:W-:Y:S01]  /*52c0*/  PLOP3.LUT P0, PT, PT, PT, UP0, 0x80, 0x8 ;  /* 0x000000000008781c */ /* 0x000fe20003f0f008 */
[----:B------:R-:W-:Y:S01]  /*52d0*/  @!UPT UIADD3 URZ, UPT, UPT, URZ, URZ, URZ ;  /* 0x000000fffffff290 */ /* 0x000fe2000fffe0ff */
[----:B------:R-:W-:Y:S11]  /*52e0*/  BRA.U !UP1, `(.L_x_87) ;  /* 0x0000000109387547 */ /* 0x000ff6000b800000 */
[----:B------:R-:W-:Y:S01]  /*52f0*/  UISETP.NE.U32.AND UP0, UPT, UR38, URZ, UPT ;  /* 0x000000ff2600728c */ /* 0x000fe2000bf05070 */
[----:B------:R-:W-:Y:S02]  /*5300*/  HFMA2 R0, -RZ, RZ, 0, 5.9604644775390625e-08 ;  /* 0x00000001ff007431 */ /* 0x000fe400000001ff */
[----:B------:R-:W-:Y:S01]  /*5310*/  IMAD.MOV.U32 R88, RZ, RZ, 0x1 ;  /* 0x00000001ff587424 */ /* 0x000fe200078e00ff */
[----:B------:R-:W-:Y:S06]  /*5320*/  UISETP.NE.AND.EX UP0, UPT, UR39, URZ, UPT, UP0 ;  /* 0x000000ff2700728c */ /* 0x000fec000bf05300 */
[----:B------:R-:W-:Y:S05]  /*5330*/  PLOP3.LUT P3, PT, PT, PT, UP0, 0x80, 0x8 ;  /* 0x000000000008781c */ /* 0x000fea0003f6f008 */
[----:B------:R-:W1:Y:S01]  /*5340*/  @UP0 LDCU.64 UR6, c[0x0][0x888] ;  /* 0x00011100ff0607ac */ /* 0x000e620008000a00 */
[----:B------:R-:W-:Y:S07]  /*5350*/  @UP0 UIMAD UR4, UR36, UR44, URZ ;  /* 0x0000002c240402a4 */ /* 0x000fee000f8e02ff */
[----:B------:R-:W-:Y:S01]  /*5360*/  @!P3 PRMT R88, R0, 0x7610, R88 ;  /* 0x000076100058b816 */ /* 0x000fe20000000058 */
[----:B-1----:R-:W-:Y:S03]  /*5370*/  @UP0 UIMAD.WIDE UR6, UR4, 0x4, UR6 ;  /* 0x00000004040608a5 */ /* 0x002fe6000f8e0206 */
[----:B------:R-:W1:Y:S03]  /*5380*/  @!UP0 LDCU UR4, c[0x0][0x880] ;  /* 0x00011000ff0487ac */ /* 0x000e660008000800 */
[----:B------:R-:W-:Y:S01]  /*5390*/  IMAD.U32 R2, RZ, RZ, UR6 ;  /* 0x00000006ff027e24 */ /* 0x000fe2000f8e00ff */
[----:B------:R-:W-:Y:S05]  /*53a0*/  MOV R3, UR7 ;  /* 0x0000000700037c02 */ /* 0x000fea0008000f00 */
[----:B-----5:R2:W5:Y:S02]  /*53b0*/  @P3 LDG.E R49, desc[UR46][R2.64] ;  /* 0x0000002e02313981 */ /* 0x020564000c1e1900 */
[----:B-12---:R-:W-:Y:S02]  /*53c0*/  @!P3 IMAD.U32 R49, RZ, RZ, UR4 ;  /* 0x00000004ff31be24 */ /* 0x006fe4000f8e00ff */
.L_x_87:
[----:B------:R-:W-:Y:S05]  /*53d0*/  @!P4 BRA `(.L_x_88) ;  /* 0x000000000020c947 */ /* 0x000fea0003800000 */
[----:B------:R-:W-:Y:S04]  /*53e0*/  ISETP.NE.U32.AND P3, PT, R80, RZ, PT ;  /* 0x000000ff5000720c */ /* 0x000fe80003f65070 */
[----:B------:R-:W-:Y:S11]  /*53f0*/  ISETP.NE.AND.EX P3, PT, R81, RZ, PT, P3 ;  /* 0x000000ff5100720c */ /* 0x000ff60003f65330 */
[----:B------:R-:W-:Y:S02]  /*5400*/  @!UPT UIADD3 URZ, UPT, UPT, URZ, URZ, URZ ;  /* 0x000000fffffff290 */ /* 0x000fe4000fffe0ff */
[----:B------:R-:W1:Y:S01]  /*5410*/  @P3 LDC.64 R2, c[0x0][0x8a8] ;  /* 0x00022a00ff023b82 */ /* 0x000e620000000a00 */
[----:B------:R-:W-:Y:S04]  /*5420*/  @P3 IMAD R0, R82, UR36, RZ ;  /* 0x0000002452003c24 */ /* 0x000fe8000f8e02ff */
[----:B-1----:R-:W-:Y:S05]  /*5430*/  @P3 IMAD.WIDE R2, R0, 0x4, R2 ;  /* 0x0000000400023825 */ /* 0x002fea00078e0202 */
[----:B-----5:R1:W5:Y:S02]  /*5440*/  @P3 LDG.E R47, desc[UR46][R2.64] ;  /* 0x0000002e022f3981 */ /* 0x020364000c1e1900 */
[----:B-1----:R-:W2:Y:S02]  /*5450*/  @!P3 LDC R47, c[0x0][0x8a0] ;  /* 0x00022800ff2fbb82 */ /* 0x002ea40000000800 */
.L_x_88:
[----:B-----5:R-:W-:Y:S01]  /*5460*/  FSETP.NEU.AND P3, PT, R49, RZ, PT ;  /* 0x000000ff3100720b */ /* 0x020fe20003f6d000 */
[----:B------:R-:W-:Y:S01]  /*5470*/  BSSY B1, `(.L_x_89) ;  /* 0x0000039000017945 */ /* 0x000fe20003800000 */
[----:B------:R-:W-:Y:S01]  /*5480*/  SEL R3, RZ, 0xffffffff, P2 ;  /* 0xffffffffff037807 */ /* 0x000fe20001000000 */
[----:B------:R-:W-:Y:S01]  /*5490*/  IMAD.MOV.U32 R66, RZ, RZ, 0x1 ;  /* 0x00000001ff427424 */ /* 0x000fe200078e00ff */
[----:B------:R-:W-:Y:S01]  /*54a0*/  @P1 LOP3.LUT P2, RZ, R88, 0xff, RZ, 0xc0, !PT ;  /* 0x000000ff58ff1812 */ /* 0x000fe2000784c0ff */
[----:B------:R-:W-:Y:S01]  /*54b0*/  IMAD R48, R45, 0x80, R46 ;  /* 0x000000802d307824 */ /* 0x000fe200078e022e */
[----:B------:R-:W-:Y:S01]  /*54c0*/  @P1 SEL R0, RZ, 0xffffffff, P3 ;  /* 0xffffffffff001807 */ /* 0x000fe20001800000 */
[----:B------:R-:W-:Y:S01]  /*54d0*/  IMAD R106, R101, -0x10, R99 ;  /* 0xfffffff0656a7824 */ /* 0x000fe200078e0263 */
[----:B------:R-:W-:Y:S01]  /*54e0*/  LOP3.LUT R97, R97, 0x1, RZ, 0x3c, !PT ;  /* 0x0000000161617812 */ /* 0x000fe200078e3cff */
[----:B------:R-:W-:Y:S01]  /*54f0*/  IMAD.MOV.U32 R65, RZ, RZ, RZ ;  /* 0x000000ffff417224 */ /* 0x000fe200078e00ff */
[----:B------:R-:W-:Y:S02]  /*5500*/  @P0 SEL R0, R3, R0, !P2 ;  /* 0x0000000003000207 */ /* 0x000fe40005000000 */
[----:B------:R-:W-:Y:S02]  /*5510*/  CS2R R78, SRZ ;  /* 0x00000000004e7805 */ /* 0x000fe4000001ff00 */
[----:B------:R-:W-:Y:S02]  /*5520*/  LEA R64, R45, UR48, 0x3 ;  /* 0x000000302d407c11 */ /* 0x000fe4000f8e18ff */
[----:B------:R-:W-:Y:S02]  /*5530*/  CS2R R76, SRZ ;  /* 0x00000000004c7805 */ /* 0x000fe4000001ff00 */
[----:B------:R-:W-:Y:S02]  /*5540*/  @P1 LOP3.LUT R0, R0, 0x1, RZ, 0xc0, !PT ;  /* 0x0000000100001812 */ /* 0x000fe400078ec0ff */
[----:B------:R-:W-:Y:S02]  /*5550*/  CS2R R70, SRZ ;  /* 0x0000000000467805 */ /* 0x000fe4000001ff00 */
[----:B------:R-:W-:Y:S02]  /*5560*/  PLOP3.LUT P2, PT, PT, PT, UP1, 0x80, 0x8 ;  /* 0x000000000008781c */ /* 0x000fe40003f4f018 */
[----:B------:R-:W-:Y:S02]  /*5570*/  CS2R R68, SRZ ;  /* 0x0000000000447805 */ /* 0x000fe4000001ff00 */
[----:B------:R-:W-:Y:S02]  /*5580*/  ISETP.NE.U32.OR P5, PT, R0, 0x1, !P1 ;  /* 0x000000010000780c */ /* 0x000fe40004fa5470 */
[----:B------:R-:W-:Y:S02]  /*5590*/  CS2R R62, SRZ ;  /* 0x00000000003e7805 */ /* 0x000fe4000001ff00 */
[----:B------:R-:W-:Y:S02]  /*55a0*/  LOP3.LUT P4, R104, R88, 0xff, RZ, 0xc0, !PT ;  /* 0x000000ff58687812 */ /* 0x000fe4000788c0ff */
[----:B------:R-:W-:Y:S02]  /*55b0*/  CS2R R60, SRZ ;  /* 0x00000000003c7805 */ /* 0x000fe4000001ff00 */
[----:B------:R-:W-:Y:S02]  /*55c0*/  SEL R2, RZ, 0xffffffff, P3 ;  /* 0xffffffffff027807 */ /* 0x000fe40001800000 */
[----:B------:R-:W-:Y:S02]  /*55d0*/  CS2R R58, SRZ ;  /* 0x00000000003a7805 */ /* 0x000fe4000001ff00 */
[----:B------:R-:W-:Y:S02]  /*55e0*/  P2R R107, PR, RZ, 0x20 ;  /* 0x00000020ff6b7803 */ /* 0x000fe40000000000 */
[----:B------:R-:W-:Y:S02]  /*55f0*/  CS2R R56, SRZ ;  /* 0x0000000000387805 */ /* 0x000fe4000001ff00 */
[----:B------:R-:W-:Y:S02]  /*5600*/  @P2 SEL R2, R3, R2, !P4 ;  /* 0x0000000203022207 */ /* 0x000fe40006000000 */
[----:B------:R-:W-:Y:S02]  /*5610*/  @P5 SHF.L.U32 R0, R97, 0x1f, RZ ;  /* 0x0000001f61005819 */ /* 0x000fe400000006ff */
[----:B------:R-:W-:Y:S02]  /*5620*/  LOP3.LUT R2, R2, 0x1, RZ, 0xc0, !PT ;  /* 0x0000000102027812 */ /* 0x000fe400078ec0ff */
[----:B------:R1:W3:Y:S02]  /*5630*/  @P5 SYNCS.PHASECHK.TRANS64.TRYWAIT P1, [UR48+0x30], R0 ;  /* 0x00003000ff0055a7 */ /* 0x0002e40008021130 */
[----:B------:R-:W-:Y:S04]  /*5640*/  ISETP.NE.U32.AND P2, PT, R2, 0x1, PT ;  /* 0x000000010200780c */ /* 0x000fe80003f45070 */
[----:B------:R-:W-:Y:S02]  /*5650*/  P2R R67, PR, RZ, 0x4 ;  /* 0x00000004ff437803 */ /* 0x000fe40000000000 */
[----:B-1----:R-:W-:Y:S04]  /*5660*/  SHF.L.U32 R0, R96, 0x1f, RZ ;  /* 0x0000001f60007819 */ /* 0x002fe800000006ff */
[----:B------:R1:W4:Y:S01]  /*5670*/  SYNCS.PHASECHK.TRANS64.TRYWAIT P0, [R64+URZ+0xa0], R0 ;  /* 0x0000a000400075a7 */ /* 0x00032200080011ff */
[----:B---3--:R-:W-:Y:S01]  /*5680*/  @P5 SEL R66, RZ, 0x1, !P1 ;  /* 0x00000001ff425807 */ /* 0x008fe20004800000 */
[----:B-1----:R-:W-:Y:S06]  /*5690*/  @!P5 BRA `(.L_x_90) ;  /* 0x000000000058d947 */ /* 0x002fec0003800000 */
[----:B------:R-:W-:Y:S01]  /*56a0*/  IMAD.MOV.U32 R79, RZ, RZ, RZ ;  /* 0x000000ffff4f7224 */ /* 0x000fe200078e00ff */
[----:B------:R-:W-:Y:S01]  /*56b0*/  ISETP.NE.AND P1, PT, R66, RZ, PT ;  /* 0x000000ff4200720c */ /* 0x000fe20003f25270 */
[----:B------:R-:W-:Y:S01]  /*56c0*/  BSSY B0, `(.L_x_91) ;  /* 0x000000c000007945 */ /* 0x000fe20003800000 */
[----:B------:R-:W-:Y:S02]  /*56d0*/  CS2R R58, SRZ ;  /* 0x00000000003a7805 */ /* 0x000fe4000001ff00 */
[----:B------:R-:W-:Y:S02]  /*56e0*/  CS2R R56, SRZ ;  /* 0x0000000000387805 */ /* 0x000fe4000001ff00 */
[----:B------:R-:W-:Y:S02]  /*56f0*/  CS2R R62, SRZ ;  /* 0x00000000003e7805 */ /* 0x000fe4000001ff00 */
[----:B------:R-:W-:Y:S02]  /*5700*/  CS2R R60, SRZ ;  /* 0x00000000003c7805 */ /* 0x000fe4000001ff00 */
[----:B------:R-:W-:Y:S02]  /*5710*/  CS2R R70, SRZ ;  /* 0x0000000000467805 */ /* 0x000fe4000001ff00 */
[----:B------:R-:W-:Y:S02]  /*5720*/  CS2R R68, SRZ ;  /* 0x0000000000447805 */ /* 0x000fe4000001ff00 */
[----:B------:R-:W-:Y:S01]  /*5730*/  CS2R R76, SRZ ;  /* 0x00000000004c7805 */ /* 0x000fe2000001ff00 */
[----:B------:R-:W-:Y:S06]  /*5740*/  @P1 BRA `(.L_x_92) ;  /* 0x00000000000c1947 */ /* 0x000fec0003800000 */
[----:B------:R-:W-:Y:S04]  /*5750*/  SHF.L.U32 R3, R97, 0x1f, RZ ;  /* 0x0000001f61037819 */ /* 0x000fe800000006ff */
[----:B------:R-:W1:Y:S02]  /*5760*/  SYNCS.PHASECHK.TRANS64.TRYWAIT P1, [UR48+0x30], R3 ;  /* 0x00003003ff0075a7 */ /* 0x000e640008021130 */
[----:B-1----:R-:W-:Y:S05]  /*5770*/  @!P1 BRA `(.L_x_93) ;  /* 0x0000003c004c9947 */ /* 0x002fea0003800000 */
.L_x_92:
[----:B------:R-:W-:Y:S05]  /*5780*/  BSYNC B0 ;  /* 0x0000000000007941 */ /* 0x000fea0003800000 */
.L_x_91:
[----:B------:R-:W-:Y:S01]  /*5790*/  ISETP.NE.AND P1, PT, R67, RZ, PT ;  /* 0x000000ff4300720c */ /* 0x000fe20003f25270 */
[----:B------:R-:W-:Y:S11]  /*57a0*/  HFMA2 R65, -RZ, RZ, 0, 5.9604644775390625e-08 ;  /* 0x00000001ff417431 */ /* 0x000ff600000001ff */
[----:B------:R-:W-:Y:S01]  /*57b0*/  @!UPT UIADD3 URZ, UPT, UPT, URZ, URZ, URZ ;  /* 0x000000fffffff290 */ /* 0x000fe2000fffe0ff */
[----:B------:R3:W1:Y:S04]  /*57c0*/  @P1 LDS.128 R56, [R100] ;  /* 0x0000000064381984 */ /* 0x0006680000000c00 */
[----:B------:R3:W1:Y:S04]  /*57d0*/  @P1 LDS.128 R60, [R99+0x10] ;  /* 0x00001000633c1984 */ /* 0x0006680000000c00 */
[----:B------:R3:W1:Y:S04]  /*57e0*/  @P1 LDS.128 R68, [R98+0x20] ;  /* 0x0000200062441984 */ /* 0x0006680000000c00 */
[----:B------:R3:W1:Y:S02]  /*57f0*/  @P1 LDS.128 R76, [R106+0x30] ;  /* 0x000030006a4c1984 */ /* 0x0006640000000c00 */
.L_x_90:
[----:B------:R-:W-:Y:S05]  /*5800*/  BSYNC B1 ;  /* 0x0000000000017941 */ /* 0x000fea0003800000 */
.L_x_89:
[----:B-1----:R-:W-:Y:S04]  /*5810*/  SHF.R.U32.HI R2, RZ, 0x15, R48 ;  /* 0x00000015ff027819 */ /* 0x002fe80000011630 */
[----:B------:R-:W-:Y:S01]  /*5820*/  LOP3.LUT P1, RZ, R2, 0x3, R92, 0x48, !PT ;  /* 0x0000000302ff7812 */ /* 0x000fe2000782485c */
[----:B------:R-:W-:Y:S01]  /*5830*/  @!UPT UIADD3 URZ, UPT, UPT, URZ, URZ, URZ ;  /* 0x000000fffffff290 */ /* 0x000fe2000fffe0ff */
[----:B----4-:R-:W-:Y:S11]  /*5840*/  @P0 BRA `(.L_x_94) ;  /* 0x0000000000080947 */ /* 0x010ff60003800000 */
[----:B------:R-:W1:Y:S02]  /*5850*/  SYNCS.PHASECHK.TRANS64.TRYWAIT P0, [R64+URZ+0xa0], R0 ;  /* 0x0000a000400075a7 */ /* 0x000e6400080011ff */
[----:B-1----:R-:W-:Y:S05]  /*5860*/  @!P0 BRA `(.L_x_95) ;  /* 0x0000003c00288947 */ /* 0x002fea0003800000 */
.L_x_94:
[----:B------:R-:W-:Y:S05]  /*5870*/  @!P1 BRA `(.L_x_96) ;  /* 0x0000000000409947 */ /* 0x000fea0003800000 */
[----:B------:R-:W4:Y:S01]  /*5880*/  LDCU.64 UR8, c[0x4][0x70] ;  /* 0x01000e00ff0877ac */ /* 0x000f220008000a00 */
[----:B------:R-:W-:Y:S01]  /*5890*/  MOV R3, 0x0 ;  /* 0x0000000000037802 */ /* 0x000fe20000000f00 */
[----:B------:R-:W-:Y:S02]  /*58a0*/  HFMA2 R12, -RZ, RZ, 0, 5.9604644775390625e-08 ;  /* 0x00000001ff0c7431 */ /* 0x000fe400000001ff */
[----:B------:R-:W-:Y:S02]  /*58b0*/  IMAD.MOV.U32 R8, RZ, RZ, 0x192 ;  /* 0x00000192ff087424 */ /* 0x000fe400078e00ff */
[----:B------:R-:W-:Y:S01]  /*58c0*/  IMAD.MOV.U32 R13, RZ, RZ, RZ ;  /* 0x000000ffff0d7224 */ /* 0x000fe200078e00ff */
[----:B------:R-:W5:Y:S01]  /*58d0*/  LDCU.64 UR6, c[0x4][0x78] ;  /* 0x01000f00ff0677ac */ /* 0x000f620008000a00 */
[----:B------:R-:W1:Y:S01]  /*58e0*/  LDC.64 R2, c[0x4][R3] ;  /* 0x0100000003027b82 */ /* 0x000e620000000a00 */
[----:B------:R-:W2:Y:S01]  /*58f0*/  LDCU.64 UR4, c[0x4][0x10] ;  /* 0x01000200ff0477ac */ /* 0x000ea20008000a00 */
[----:B----4-:R-:W-:Y:S01]  /*5900*/  MOV R5, UR9 ;  /* 0x0000000900057c02 */ /* 0x010fe20008000f00 */
[----:B------:R-:W-:Y:S01]  /*5910*/  IMAD.U32 R4, RZ, RZ, UR8 ;  /* 0x00000008ff047e24 */ /* 0x000fe2000f8e00ff */
[----:B-----5:R-:W-:Y:S01]  /*5920*/  MOV R7, UR7 ;  /* 0x0000000700077c02 */ /* 0x020fe20008000f00 */
[----:B------:R-:W-:Y:S01]  /*5930*/  IMAD.U32 R6, RZ, RZ, UR6 ;  /* 0x00000006ff067e24 */ /* 0x000fe2000f8e00ff */
[----:B--2---:R-:W-:Y:S01]  /*5940*/  MOV R11, UR5 ;  /* 0x00000005000b7c02 */ /* 0x004fe20008000f00 */
[----:B------:R-:W-:Y:S02]  /*5950*/  IMAD.U32 R10, RZ, RZ, UR4 ;  /* 0x00000004ff0a7e24 */ /* 0x000fe4000f8e00ff */
[----:B------:R-:W-:Y:S07]  /*5960*/  LEPC R20, `(.L_x_96) ;  /* 0x000000001014794e */ /* 0x000fee0000000000 */
[----:B-1-3--:R-:W-:Y:S05]  /*5970*/  CALL.ABS.NOINC R2 ;  /* 0x0000000002007343 */ /* 0x00afea0003c00000 */
.L_x_96:
[----:B------:R-:W-:Y:S05]  /*5980*/  WARPSYNC.ALL ;  /* 0x0000000000007948 */ /* 0x000fea0003800000 */
[----:B------:R-:W-:Y:S01]  /*5990*/  R2UR UR4, R48 ;  /* 0x00000000300472ca */ /* 0x000fe200000e0000 */
[--C-:B------:R-:W-:Y:S01]  /*59a0*/  HADD2.F32 R50, -RZ, R56.reuse.H0_H0 ;  /* 0x20000038ff327230 */ /* 0x100fe20000004100 */
[----:B------:R-:W-:Y:S01]  /*59b0*/  ISETP.NE.AND P0, PT, R102, RZ, PT ;  /* 0x000000ff6600720c */ /* 0x000fe20003f05270 */
[----:B------:R-:W-:Y:S01]  /*59c0*/  HADD2.F32 R51, -RZ, R56.H1_H1 ;  /* 0x30000038ff337230 */ /* 0x000fe20000004100 */
[----:B------:R-:W-:Y:S01]  /*59d0*/  BSSY.RECONVERGENT B0, `(.L_x_97) ;  /* 0x0000086000007945 */ /* 0x000fe20003800200 */
[--C-:B------:R-:W-:Y:S08]  /*59e0*/  HADD2.F32 R52, -RZ, R57.reuse.H0_H0 ;  /* 0x20000039ff347230 */ /* 0x100ff00000004100 */
[----:B------:R-:W1:Y:S02]  /*59f0*/  LDTM.x32 R4, tmem[UR4] ;  /* 0x00000004000479ee */ /* 0x000e6400082c0000 */
[C---:B-12---:R-:W-:Y:S01]  /*5a00*/  FMUL R0, R47.reuse, R4 ;  /* 0x000000042f007220 */ /* 0x046fe20000400000 */
[C---:B------:R-:W-:Y:S01]  /*5a10*/  FMUL R2, R47.reuse, R5 ;  /* 0x000000052f027220 */ /* 0x040fe20000400000 */
[C---:B------:R-:W-:Y:S01]  /*5a20*/  FMUL R4, R47.reuse, R8 ;  /* 0x000000082f047220 */ /* 0x040fe20000400000 */
[----:B------:R-:W-:Y:S01]  /*5a30*/  FMUL R3, R47, R6 ;  /* 0x000000062f037220 */ /* 0x000fe20000400000 */
[C---:B------:R-:W-:Y:S01]  /*5a40*/  FFMA R0, R49.reuse, R50, R0 ;  /* 0x0000003231007223 */ /* 0x040fe20000000000 */
[----:B------:R-:W-:Y:S01]  /*5a50*/  FFMA R2, R49, R51, R2 ;  /* 0x0000003331027223 */ /* 0x000fe20000000002 */
[C---:B------:R-:W-:Y:S01]  /*5a60*/  FMUL R5, R47.reuse, R9 ;  /* 0x000000092f057220 */ /* 0x040fe20000400000 */
        /* <DEDUP_REMOVED lines=16> */
[----:B------:R-:W-:Y:S02]  /*5b70*/  HADD2.F32 R32, -RZ, R57.H1_H1 ;  /* 0x30000039ff207230 */ /* 0x000fe40000004100 */
[C---:B------:R-:W-:Y:S01]  /*5b80*/  FMUL R26, R47.reuse, R30 ;  /* 0x0000001e2f1a7220 */ /* 0x040fe20000400000 */
[----:B------:R-:W-:Y:S01]  /*5b90*/  FMUL R29, R47, R33 ;  /* 0x000000212f1d7220 */ /* 0x000fe20000400000 */
[--C-:B------:R-:W-:Y:S02]  /*5ba0*/  HADD2.F32 R33, -RZ, R58.reuse.H0_H0 ;  /* 0x2000003aff217230 */ /* 0x100fe40000004100 */
[----:B------:R-:W-:Y:S01]  /*5bb0*/  FFMA R3, R49, R52, R3 ;  /* 0x0000003431037223 */ /* 0x000fe20000000003 */
[C---:B------:R-:W-:Y:S01]  /*5bc0*/  FMUL R7, R47.reuse, R7 ;  /* 0x000000072f077220 */ /* 0x040fe20000400000 */
[----:B------:R-:W-:Y:S01]  /*5bd0*/  FMUL R30, R47, R34 ;  /* 0x000000222f1e7220 */ /* 0x000fe20000400000 */
[----:B------:R-:W-:Y:S01]  /*5be0*/  HADD2.F32 R34, -RZ, R58.H1_H1 ;  /* 0x3000003aff227230 */ /* 0x000fe20000004100 */
[----:B------:R-:W-:Y:S01]  /*5bf0*/  F2FP.F16.F32.PACK_AB R52, R2, R0 ;  /* 0x000000000234723e */ /* 0x000fe200000000ff */
[--C-:B------:R-:W-:Y:S02]  /*5c00*/  HADD2.F32 R0, -RZ, R59.reuse.H0_H0 ;  /* 0x2000003bff007230 */ /* 0x100fe40000004100 */
[C---:B------:R-:W-:Y:S01]  /*5c10*/  FFMA R7, R49.reuse, R32, R7 ;  /* 0x0000002031077223 */ /* 0x040fe20000000007 */
[----:B------:R-:W-:Y:S02]  /*5c20*/  HADD2.F32 R2, -RZ, R59.H1_H1 ;  /* 0x3000003bff027230 */ /* 0x000fe40000004100 */
[C---:B------:R-:W-:Y:S01]  /*5c30*/  FFMA R4, R49.reuse, R33, R4 ;  /* 0x0000002131047223 */ /* 0x040fe20000000004 */
[C---:B------:R-:W-:Y:S01]  /*5c40*/  FFMA R5, R49.reuse, R34, R5 ;  /* 0x0000002231057223 */ /* 0x040fe20000000005 */
[----:B------:R-:W-:Y:S01]  /*5c50*/  FFMA R6, R49, R0, R6 ;  /* 0x0000000031067223 */ /* 0x000fe20000000006 */
[--C-:B------:R-:W-:Y:S02]  /*5c60*/  HADD2.F32 R0, -RZ, R60.reuse.H0_H0 ;  /* 0x2000003cff007230 */ /* 0x100fe40000004100 */
[----:B------:R-:W-:Y:S01]  /*5c70*/  FMUL R11, R47, R11 ;  /* 0x0000000b2f0b7220 */ /* 0x000fe20000400000 */
[----:B------:R-:W-:Y:S01]  /*5c80*/  F2FP.F16.F32.PACK_AB R53, R7, R3 ;  /* 0x000000030735723e */ /* 0x000fe200000000ff */
[--C-:B------:R-:W-:Y:S02]  /*5c90*/  HADD2.F32 R3, -RZ, R61.reuse.H0_H0 ;  /* 0x2000003dff037230 */ /* 0x100fe40000004100 */
[----:B------:R-:W-:Y:S01]  /*5ca0*/  FMUL R15, R47, R15 ;  /* 0x0000000f2f0f7220 */ /* 0x000fe20000400000 */
[C---:B------:R-:W-:Y:S01]  /*5cb0*/  FFMA R11, R49.reuse, R2, R11 ;  /* 0x00000002310b7223 */ /* 0x040fe2000000000b */
[----:B------:R-:W-:Y:S02]  /*5cc0*/  HADD2.F32 R2, -RZ, R60.H1_H1 ;  /* 0x3000003cff027230 */ /* 0x000fe40000004100 */
[----:B------:R-:W-:Y:S01]  /*5cd0*/  FFMA R8, R49, R0, R8 ;  /* 0x0000000031087223 */ /* 0x000fe20000000008 */
[----:B------:R-:W-:Y:S02]  /*5ce0*/  HADD2.F32 R0, -RZ, R61.H1_H1 ;  /* 0x3000003dff007230 */ /* 0x000fe40000004100 */
[C---:B------:R-:W-:Y:S01]  /*5cf0*/  FMUL R19, R47.reuse, R19 ;  /* 0x000000132f137220 */ /* 0x040fe20000400000 */
[----:B------:R-:W-:Y:S01]  /*5d00*/  FMUL R23, R47, R23 ;  /* 0x000000172f177220 */ /* 0x000fe20000400000 */
[C---:B------:R-:W-:Y:S01]  /*5d10*/  FFMA R9, R49.reuse, R2, R9 ;  /* 0x0000000231097223 */ /* 0x040fe20000000009 */
[C---:B------:R-:W-:Y:S01]  /*5d20*/  FFMA R10, R49.reuse, R3, R10 ;  /* 0x00000003310a7223 */ /* 0x040fe2000000000a */
[----:B------:R-:W-:Y:S01]  /*5d30*/  FFMA R15, R49, R0, R15 ;  /* 0x00000000310f7223 */ /* 0x000fe2000000000f */
[--C-:B------:R-:W-:Y:S02]  /*5d40*/  HADD2.F32 R2, -RZ, R62.reuse.H0_H0 ;  /* 0x2000003eff027230 */ /* 0x100fe40000004100 */
[----:B------:R-:W-:Y:S01]  /*5d50*/  FMUL R27, R47, R27 ;  /* 0x0000001b2f1b7220 */ /* 0x000fe20000400000 */
[----:B------:R-:W-:Y:S01]  /*5d60*/  HADD2.F32 R0, -RZ, R62.H1_H1 ;  /* 0x3000003eff007230 */ /* 0x000fe20000004100 */
[----:B------:R-:W-:Y:S01]  /*5d70*/  F2FP.F16.F32.PACK_AB R54, R5, R4 ;  /* 0x000000040536723e */ /* 0x000fe200000000ff */
[--C-:B------:R-:W-:Y:S02]  /*5d80*/  HADD2.F32 R3, -RZ, R63.reuse.H0_H0 ;  /* 0x2000003fff037230 */ /* 0x100fe40000004100 */
[C---:B------:R-:W-:Y:S01]  /*5d90*/  FFMA R12, R49.reuse, R2, R12 ;  /* 0x00000002310c7223 */ /* 0x040fe2000000000c */
[--C-:B------:R-:W-:Y:S02]  /*5da0*/  HADD2.F32 R2, -RZ, R68.reuse.H0_H0 ;  /* 0x20000044ff027230 */ /* 0x100fe40000004100 */
[C---:B------:R-:W-:Y:S01]  /*5db0*/  FFMA R13, R49.reuse, R0, R13 ;  /* 0x00000000310d7223 */ /* 0x040fe2000000000d */
[----:B------:R-:W-:Y:S02]  /*5dc0*/  HADD2.F32 R0, -RZ, R63.H1_H1 ;  /* 0x3000003fff007230 */ /* 0x000fe40000004100 */
[----:B------:R-:W-:Y:S01]  /*5dd0*/  FFMA R14, R49, R3, R14 ;  /* 0x00000003310e7223 */ /* 0x000fe2000000000e */
[----:B------:R-:W-:Y:S01]  /*5de0*/  HADD2.F32 R3, -RZ, R68.H1_H1 ;  /* 0x30000044ff037230 */ /* 0x000fe20000004100 */
[----:B------:R-:W-:Y:S01]  /*5df0*/  F2FP.F16.F32.PACK_AB R55, R11, R6 ;  /* 0x000000060b37723e */ /* 0x000fe200000000ff */
[----:B------:R-:W-:Y:S01]  /*5e00*/  FMUL R31, R47, R31 ;  /* 0x0000001f2f1f7220 */ /* 0x000fe20000400000 */
[C---:B------:R-:W-:Y:S01]  /*5e10*/  FFMA R19, R49.reuse, R0, R19 ;  /* 0x0000000031137223 */ /* 0x040fe20000000013 */
[--C-:B------:R-:W-:Y:S02]  /*5e20*/  HADD2.F32 R0, -RZ, R69.reuse.H0_H0 ;  /* 0x20000045ff007230 */ /* 0x100fe40000004100 */
[C---:B------:R-:W-:Y:S01]  /*5e30*/  FFMA R16, R49.reuse, R2, R16 ;  /* 0x0000000231107223 */ /* 0x040fe20000000010 */
[----:B------:R1:W-:Y:S01]  /*5e40*/  STS.128 [R100], R52 ;  /* 0x0000003464007388 */ /* 0x0003e20000000c00 */
[C---:B------:R-:W-:Y:S01]  /*5e50*/  FFMA R17, R49.reuse, R3, R17 ;  /* 0x0000000331117223 */ /* 0x040fe20000000011 */
[----:B------:R-:W-:Y:S02]  /*5e60*/  HADD2.F32 R2, -RZ, R69.H1_H1 ;  /* 0x30000045ff027230 */ /* 0x000fe40000004100 */
[----:B------:R-:W-:Y:S01]  /*5e70*/  FFMA R18, R49, R0, R18 ;  /* 0x0000000031127223 */ /* 0x000fe20000000012 */
[--C-:B------:R-:W-:Y:S01]  /*5e80*/  HADD2.F32 R0, -RZ, R70.reuse.H0_H0 ;  /* 0x20000046ff007230 */ /* 0x100fe20000004100 */
[----:B------:R-:W-:Y:S01]  /*5e90*/  F2FP.F16.F32.PACK_AB R8, R9, R8 ;  /* 0x000000080908723e */ /* 0x000fe200000000ff */
[--C-:B------:R-:W-:Y:S02]  /*5ea0*/  HADD2.F32 R3, -RZ, R71.reuse.H0_H0 ;  /* 0x20000047ff037230 */ /* 0x100fe40000004100 */
[C---:B------:R-:W-:Y:S01]  /*5eb0*/  FFMA R23, R49.reuse, R2, R23 ;  /* 0x0000000231177223 */ /* 0x040fe20000000017 */
[----:B------:R-:W-:Y:S02]  /*5ec0*/  HADD2.F32 R2, -RZ, R70.H1_H1 ;  /* 0x30000046ff027230 */ /* 0x000fe40000004100 */
[----:B------:R-:W-:Y:S01]  /*5ed0*/  FFMA R20, R49, R0, R20 ;  /* 0x0000000031147223 */ /* 0x000fe20000000014 */
[----:B------:R-:W-:Y:S01]  /*5ee0*/  HADD2.F32 R0, -RZ, R71.H1_H1 ;  /* 0x30000047ff007230 */ /* 0x000fe20000004100 */
[----:B------:R-:W-:Y:S01]  /*5ef0*/  F2FP.F16.F32.PACK_AB R9, R15, R10 ;  /* 0x0000000a0f09723e */ /* 0x000fe200000000ff */
[----:B------:R-:W-:Y:S02]  /*5f00*/  HADD2.F32 R4, -RZ, R79.H0_H0 ;  /* 0x2000004fff047230 */ /* 0x000fe40000004100 */
[C---:B------:R-:W-:Y:S01]  /*5f10*/  FFMA R21, R49.reuse, R2, R21 ;  /* 0x0000000231157223 */ /* 0x040fe20000000015 */
[C---:B------:R-:W-:Y:S01]  /*5f20*/  FFMA R22, R49.reuse, R3, R22 ;  /* 0x0000000331167223 */ /* 0x040fe20000000016 */
[----:B------:R-:W-:Y:S01]  /*5f30*/  FFMA R27, R49, R0, R27 ;  /* 0x00000000311b7223 */ /* 0x000fe2000000001b */
[--C-:B------:R-:W-:Y:S01]  /*5f40*/  HADD2.F32 R2, -RZ, R76.reuse.H0_H0 ;  /* 0x2000004cff027230 */ /* 0x100fe20000004100 */
[----:B------:R-:W-:Y:S01]  /*5f50*/  F2FP.F16.F32.PACK_AB R10, R13, R12 ;  /* 0x0000000c0d0a723e */ /* 0x000fe200000000ff */
[----:B------:R-:W-:Y:S01]  /*5f60*/  HADD2.F32 R0, -RZ, R76.H1_H1 ;  /* 0x3000004cff007230 */ /* 0x000fe20000004100 */
[----:B------:R-:W-:Y:S01]  /*5f70*/  F2FP.F16.F32.PACK_AB R11, R19, R14 ;  /* 0x0000000e130b723e */ /* 0x000fe200000000ff */
[--C-:B------:R-:W-:Y:S02]  /*5f80*/  HADD2.F32 R3, -RZ, R77.reuse.H0_H0 ;  /* 0x2000004dff037230 */ /* 0x100fe40000004100 */
[C---:B------:R-:W-:Y:S01]  /*5f90*/  FFMA R24, R49.reuse, R2, R24 ;  /* 0x0000000231187223 */ /* 0x040fe20000000018 */
[--C-:B------:R-:W-:Y:S02]  /*5fa0*/  HADD2.F32 R2, -RZ, R78.reuse.H0_H0 ;  /* 0x2000004eff027230 */ /* 0x100fe40000004100 */
[C---:B------:R-:W-:Y:S01]  /*5fb0*/  FFMA R25, R49.reuse, R0, R25 ;  /* 0x0000000031197223 */ /* 0x040fe20000000019 */
[----:B------:R1:W-:Y:S01]  /*5fc0*/  STS.128 [R99+0x10], R8 ;  /* 0x0000100863007388 */ /* 0x0003e20000000c00 */
[----:B------:R-:W-:Y:S02]  /*5fd0*/  HADD2.F32 R0, -RZ, R77.H1_H1 ;  /* 0x3000004dff007230 */ /* 0x000fe40000004100 */
[----:B------:R-:W-:Y:S01]  /*5fe0*/  FFMA R26, R49, R3, R26 ;  /* 0x00000003311a7223 */ /* 0x000fe2000000001a */
[----:B------:R-:W-:Y:S01]  /*5ff0*/  HADD2.F32 R3, -RZ, R78.H1_H1 ;  /* 0x3000004eff037230 */ /* 0x000fe20000004100 */
[----:B------:R-:W-:Y:S01]  /*6000*/  F2FP.F16.F32.PACK_AB R16, R17, R16 ;  /* 0x000000101110723e */ /* 0x000fe200000000ff */
[----:B------:R-:W-:Y:S01]  /*6010*/  HADD2.F32 R5, -RZ, R79.H1_H1 ;  /* 0x3000004fff057230 */ /* 0x000fe20000004100 */
[----:B------:R-:W-:Y:S01]  /*6020*/  F2FP.F16.F32.PACK_AB R17, R23, R18 ;  /* 0x000000121711723e */ /* 0x000fe200000000ff */
[----:B------:R-:W-:Y:S01]  /*6030*/  FFMA R31, R49, R0, R31 ;  /* 0x00000000311f7223 */ /* 0x000fe2000000001f */
[----:B------:R-:W-:Y:S01]  /*6040*/  FMUL R35, R47, R35 ;  /* 0x000000232f237220 */ /* 0x000fe20000400000 */
[----:B------:R-:W-:Y:S01]  /*6050*/  F2FP.F16.F32.PACK_AB R18, R21, R20 ;  /* 0x000000141512723e */ /* 0x000fe200000000ff */
[----:B------:R-:W-:Y:S01]  /*6060*/  FFMA R28, R49, R2, R28 ;  /* 0x00000002311c7223 */ /* 0x000fe2000000001c */
[----:B------:R-:W-:Y:S01]  /*6070*/  F2FP.F16.F32.PACK_AB R19, R27, R22 ;  /* 0x000000161b13723e */ /* 0x000fe200000000ff */
[C---:B------:R-:W-:Y:S01]  /*6080*/  FFMA R29, R49.reuse, R3, R29 ;  /* 0x00000003311d7223 */ /* 0x040fe2000000001d */
[C---:B------:R-:W-:Y:S01]  /*6090*/  FFMA R30, R49.reuse, R4, R30 ;  /* 0x00000004311e7223 */ /* 0x040fe2000000001e */
[----:B------:R-:W-:Y:S01]  /*60a0*/  FFMA R35, R49, R5, R35 ;  /* 0x0000000531237223 */ /* 0x000fe20000000023 */
[----:B------:R-:W-:Y:S01]  /*60b0*/  F2FP.F16.F32.PACK_AB R24, R25, R24 ;  /* 0x000000181918723e */ /* 0x000fe200000000ff */
[----:B------:R1:W-:Y:S01]  /*60c0*/  STS.128 [R98+0x20], R16 ;  /* 0x0000201062007388 */ /* 0x0003e20000000c00 */
[----:B------:R-:W-:Y:S02]  /*60d0*/  F2FP.F16.F32.PACK_AB R25, R31, R26 ;  /* 0x0000001a1f19723e */ /* 0x000fe400000000ff */
[----:B------:R-:W-:Y:S02]  /*60e0*/  F2FP.F16.F32.PACK_AB R26, R29, R28 ;  /* 0x0000001c1d1a723e */ /* 0x000fe400000000ff */
[----:B------:R-:W-:Y:S05]  /*60f0*/  F2FP.F16.F32.PACK_AB R27, R35, R30 ;  /* 0x0000001e231b723e */ /* 0x000fea00000000ff */
[----:B------:R1:W-:Y:S01]  /*6100*/  STS.128 [R106+0x30], R24 ;  /* 0x000030186a007388 */ /* 0x0003e20000000c00 */
[----:B------:R-:W-:Y:S01]  /*6110*/  @!PT LDS RZ, [RZ] ;  /* 0x00000000fffff984 */ /* 0x000fe20000000800 */
[----:B------:R-:W-:Y:S01]  /*6120*/  @!PT LDS RZ, [RZ] ;  /* 0x00000000fffff984 */ /* 0x000fe20000000800 */
[----:B------:R-:W-:Y:S01]  /*6130*/  @!PT LDS RZ, [RZ] ;  /* 0x00000000fffff984 */ /* 0x000fe20000000800 */
[----:B------:R-:W-:Y:S01]  /*6140*/  @!PT LDS RZ, [RZ] ;  /* 0x00000000fffff984 */ /* 0x000fe20000000800 */
[----:B------:R2:W-:Y:S07]  /*6150*/  MEMBAR.ALL.CTA ;  /* 0x0000000000007992 */ /* 0x0005ee0000008000 */
[----:B--2---:R-:W2:Y:S02]  /*6160*/  FENCE.VIEW.ASYNC.S ;  /* 0x00000000000073c6 */ /* 0x004ea40000000000 */
[----:B--2---:R-:W-:Y:S06]  /*6170*/  BAR.SYNC.DEFER_BLOCKING 0x1, 0x80 ;  /* 0x0042000000007b1d */ /* 0x004fec0000010000 */
[----:B------:R-:W-:Y:S05]  /*6180*/  @P0 BRA `(.L_x_98) ;  /* 0x0000000000280947 */ /* 0x000fea0003800000 */
[----:B------:R-:W-:Y:S02]  /*6190*/  UIADD3 UR4, UPT, UPT, UR48, 0x200, URZ ;  /* 0x0000020030047890 */ /* 0x000fe4000fffe0ff */
[----:B------:R-:W-:Y:S01]  /*61a0*/  UIADD3 UR6, UP0, UPT, UR52, 0x680, URZ ;  /* 0x0000068034067890 */ /* 0x000fe2000ff1e0ff */
[----:B------:R-:W-:Y:S03]  /*61b0*/  UMOV UR43, UR36 ;  /* 0x00000024002b7c82 */ /* 0x000fe60008000000 */
[----:B------:R-:W-:Y:S01]  /*61c0*/  MOV R93, UR4 ;  /* 0x00000004005d7c02 */ /* 0x000fe20008000f00 */
[----:B------:R-:W-:Y:S03]  /*61d0*/  UIADD3.X UR7, UPT, UPT, URZ, UR53, URZ, UP0, !UPT ;  /* 0x00000035ff077290 */ /* 0x000fe600087fe4ff */
[----:B------:R-:W-:Y:S11]  /*61e0*/  R2UR UR40, R93 ;  /* 0x000000005d2872ca */ /* 0x000ff600000e0000 */
[----:B------:R-:W-:Y:S02]  /*61f0*/  @!UPT UIADD3 URZ, UPT, UPT, URZ, URZ, URZ ;  /* 0x000000fffffff290 */ /* 0x000fe4000fffe0ff */
[----:B------:R2:W-:Y:S01]  /*6200*/  UTMASTG.3D [UR40], [UR6] ;  /* 0x00000028060073b5 */ /* 0x0005e20008010000 */
[----:B------:R0:W-:Y:S01]  /*6210*/  UTMACMDFLUSH ;  /* 0x00000000000079b7 */ /* 0x0001e20000000000 */
[----:B--2---:R-:W-:Y:S04]  /*6220*/  DEPBAR.LE SB0, 0x1 ;  /* 0x000080400000791a */ /* 0x004fe80000000000 */
.L_x_98:
[----:B------:R-:W-:Y:S05]  /*6230*/  BSYNC.RECONVERGENT B0 ;  /* 0x0000000000007941 */ /* 0x000fea0003800200 */
.L_x_97:
[----:B------:R-:W-:Y:S01]  /*6240*/  BAR.SYNC.DEFER_BLOCKING 0x1, 0x80 ;  /* 0x0042000000007b1d */ /* 0x000fe20000010000 */
[----:B------:R-:W-:Y:S01]  /*6250*/  ISETP.NE.AND P1, PT, R107, RZ, PT ;  /* 0x000000ff6b00720c */ /* 0x000fe20003f25270 */
[----:B------:R-:W-:Y:S01]  /*6260*/  UISETP.NE.AND UP0, UPT, UR49, URZ, UPT ;  /* 0x000000ff3100728c */ /* 0x000fe2000bf05270 */
[----:B------:R-:W-:Y:S11]  /*6270*/  LEA R2, R65, UR48, 0x3 ;  /* 0x0000003041027c11 */ /* 0x000ff6000f8e18ff */
[----:B------:R-:W-:Y:S01]  /*6280*/  @P1 SHF.L.U32 R3, R97, 0x1f, RZ ;  /* 0x0000001f61031819 */ /* 0x000fe200000006ff */
[----:B------:R-:W-:Y:S06]  /*6290*/  BRA.U !UP0, `(.L_x_99) ;  /* 0x0000000108247547 */ /* 0x000fec000b800000 */
[----:B------:R-:W-:Y:S01]  /*62a0*/  IMAD.U32 R4, RZ, RZ, UR51 ;  /* 0x00000033ff047e24 */ /* 0x000fe2000f8e00ff */
[----:B------:R-:W-:Y:S01]  /*62b0*/  MOV R0, UR37 ;  /* 0x0000002500007c02 */ /* 0x000fe20008000f00 */
[----:B------:R-:W-:Y:S03]  /*62c0*/  UIADD3 UR51, UPT, UPT, UR51, 0x1, URZ ;  /* 0x0000000133337890 */ /* 0x000fe6000fffe0ff */
[----:B------:R-:W-:Y:S01]  /*62d0*/  @P1 LEA R4, R4, UR48, 0x3 ;  /* 0x0000003004041c11 */ /* 0x000fe2000f8e18ff */
[----:B------:R-:W-:Y:S04]  /*62e0*/  UISETP.NE.AND UP0, UPT, UR51, 0x4, UPT ;  /* 0x000000043300788c */ /* 0x000fe8000bf05270 */
[----:B------:R-:W-:Y:S01]  /*62f0*/  @P1 VIADD R4, R4, 0x50 ;  /* 0x0000005004041836 */ /* 0x000fe20000000000 */
[----:B------:R-:W-:Y:S04]  /*6300*/  USEL UR51, UR51, URZ, UP0 ;  /* 0x000000ff33337287 */ /* 0x000fe80008000000 */
[----:B------:R-:W-:Y:S04]  /*6310*/  @P1 PRMT R0, R0, 0x654, R4 ;  /* 0x0000065400001816 */ /* 0x000fe80000000004 */
[----:B------:R2:W-:Y:S04]  /*6320*/  @P1 SYNCS.ARRIVE.TRANS64.RED.A1T0 RZ, [R0+URZ], RZ ;  /* 0x000000ff00ff19a7 */ /* 0x0005e800081004ff */
.L_x_99:
[----:B------:R-:W4:Y:S01]  /*6330*/  @P1 SYNCS.PHASECHK.TRANS64.TRYWAIT P0, [R2+URZ+0x30], R3 ;  /* 0x00003003020015a7 */ /* 0x000f2200080011ff */
[----:B------:R-:W-:Y:S01]  /*6340*/  BSSY B1, `(.L_x_100) ;  /* 0x0000016000017945 */ /* 0x000fe20003800000 */
[----:B----4-:R-:W-:Y:S03]  /*6350*/  @P1 SEL R66, RZ, 0x1, !P0 ;  /* 0x00000001ff421807 */ /* 0x010fe60004000000 */
[----:B------:R-:W-:Y:S05]  /*6360*/  @!P1 BRA `(.L_x_101) ;  /* 0x00000000004c9947 */ /* 0x000fea0003800000 */
[----:B------:R-:W-:Y:S01]  /*6370*/  ISETP.NE.AND P0, PT, R66, RZ, PT ;  /* 0x000000ff4200720c */ /* 0x000fe20003f05270 */
[----:B------:R-:W-:Y:S01]  /*6380*/  BSSY B0, `(.L_x_102) ;  /* 0x000000b000007945 */ /* 0x000fe20003800000 */
[----:B------:R-:W-:Y:S11]  /*6390*/  ISETP.NE.AND P1, PT, R67, RZ, PT ;  /* 0x000000ff4300720c */ /* 0x000ff60003f25270 */
[----:B------:R-:W-:Y:S02]  /*63a0*/  @!UPT UIADD3 URZ, UPT, UPT, URZ, URZ, URZ ;  /* 0x000000fffffff290 */ /* 0x000fe4000fffe0ff */
[C---:B------:R-:W-:Y:S01]  /*63b0*/  @P1 IMAD R6, R65.reuse, 0x2000, R100 ;  /* 0x0000200041061824 */ /* 0x040fe200078e0264 */
[C---:B------:R-:W-:Y:S01]  /*63c0*/  @P1 LEA R4, R65.reuse, R98, 0xd ;  /* 0x0000006241041211 */ /* 0x040fe200078e68ff */
[C---:B------:R-:W-:Y:S02]  /*63d0*/  @P1 IMAD R5, R65.reuse, 0x2000, R99 ;  /* 0x0000200041051824 */ /* 0x040fe400078e0263 */
[----:B------:R-:W-:Y:S01]  /*63e0*/  @P1 IMAD R3, R65, 0x2000, R106 ;  /* 0x0000200041031824 */ /* 0x000fe200078e026a */
[----:B------:R-:W-:Y:S06]  /*63f0*/  @P0 BRA `(.L_x_103) ;  /* 0x00000000000c0947 */ /* 0x000fec0003800000 */
[----:B--2---:R-:W-:Y:S04]  /*6400*/  SHF.L.U32 R0, R97, 0x1f, RZ ;  /* 0x0000001f61007819 */ /* 0x004fe800000006ff */
[----:B------:R-:W2:Y:S02]  /*6410*/  SYNCS.PHASECHK.TRANS64.TRYWAIT P0, [R2+URZ+0x30], R0 ;  /* 0x00003000020075a7 */ /* 0x000ea400080011ff */
[----:B--2---:R-:W-:Y:S05]  /*6420*/  @!P0 BRA `(.L_x_104) ;  /* 0x00000030004c8947 */ /* 0x004fea0003800000 */
.L_x_103:
[----:B------:R-:W-:Y:S05]  /*6430*/  BSYNC B0 ;  /* 0x0000000000007941 */ /* 0x000fea0003800000 */
.L_x_102:
[----:B------:R-:W-:Y:S02]  /*6440*/  ISETP.NE.AND P0, PT, R67, RZ, PT ;  /* 0x000000ff4300720c */ /* 0x000fe40003f05270 */
[----:B------:R-:W-:Y:S11]  /*6450*/  IADD3 R65, PT, PT, R65, 0x1, RZ ;  /* 0x0000000141417810 */ /* 0x000ff60007ffe0ff */
[----:B------:R4:W1:Y:S04]  /*6460*/  @P0 LDS.128 R56, [R6] ;  /* 0x0000000006380984 */ /* 0x0008680000000c00 */
[----:B------:R4:W1:Y:S04]  /*6470*/  @P0 LDS.128 R60, [R5+0x10] ;  /* 0x00001000053c0984 */ /* 0x0008680000000c00 */
[----:B------:R4:W1:Y:S04]  /*6480*/  @P0 LDS.128 R68, [R4+0x20] ;  /* 0x0000200004440984 */ /* 0x0008680000000c00 */
[----:B------:R4:W1:Y:S02]  /*6490*/  @P0 LDS.128 R76, [R3+0x30] ;  /* 0x00003000034c0984 */ /* 0x0008640000000c00 */
.L_x_101:
[----:B------:R-:W-:Y:S05]  /*64a0*/  BSYNC B1 ;  /* 0x0000000000017941 */ /* 0x000fea0003800000 */
.L_x_100:
[----:B--2---:R-:W-:Y:S05]  /*64b0*/  VIADD R0, R48, 0x20 ;  /* 0x0000002030007836 */ /* 0x004fea0000000000 */
[----:B------:R-:W-:Y:S04]  /*64c0*/  SHF.R.U32.HI R0, RZ, 0x15, R0 ;  /* 0x00000015ff007819 */ /* 0x000fe80000011600 */
[----:B------:R-:W-:Y:S11]  /*64d0*/  LOP3.LUT P0, RZ, R0, 0x3, R92, 0x48, !PT ;  /* 0x0000000300ff7812 */ /* 0x000ff6000780485c */
[----:B------:R-:W-:Y:S02]  /*64e0*/  @!UPT UIADD3 URZ, UPT, UPT, URZ, URZ, URZ ;  /* 0x000000fffffff290 */ /* 0x000fe4000fffe0ff */
[----:B------:R-:W-:Y:S05]  /*64f0*/  @!P0 BRA `(.L_x_105) ;  /* 0x0000000000408947 */ /* 0x000fea0003800000 */
[----:B------:R-:W2:Y:S01]  /*6500*/  LDCU.64 UR8, c[0x4][0x70] ;  /* 0x01000e00ff0877ac */ /* 0x000ea20008000a00 */
[----:B----4-:R-:W-:Y:S01]  /*6510*/  MOV R3, 0x0 ;  /* 0x0000000000037802 */ /* 0x010fe20000000f00 */
[----:B------:R-:W-:Y:S02]  /*6520*/  HFMA2 R12, -RZ, RZ, 0, 5.9604644775390625e-08 ;  /* 0x00000001ff0c7431 */ /* 0x000fe400000001ff */
[----:B-1----:R-:W-:Y:S02]  /*6530*/  IMAD.MOV.U32 R8, RZ, RZ, 0x192 ;  /* 0x00000192ff087424 */ /* 0x002fe400078e00ff */
[----:B------:R-:W-:Y:S01]  /*6540*/  IMAD.MOV.U32 R13, RZ, RZ, RZ ;  /* 0x000000ffff0d7224 */ /* 0x000fe200078e00ff */
[----:B------:R-:W1:Y:S01]  /*6550*/  LDCU.64 UR6, c[0x4][0x78] ;  /* 0x01000f00ff0677ac */ /* 0x000e620008000a00 */
[----:B------:R-:W4:Y:S01]  /*6560*/  LDC.64 R2, c[0x4][R3] ;  /* 0x0100000003027b82 */ /* 0x000f220000000a00 */
[----:B------:R-:W5:Y:S01]  /*6570*/  LDCU.64 UR4, c[0x4][0x10] ;  /* 0x01000200ff0477ac */ /* 0x000f620008000a00 */
[----:B--2---:R-:W-:Y:S01]  /*6580*/  MOV R5, UR9 ;  /* 0x0000000900057c02 */ /* 0x004fe20008000f00 */
[----:B------:R-:W-:Y:S01]  /*6590*/  IMAD.U32 R4, RZ, RZ, UR8 ;  /* 0x00000008ff047e24 */ /* 0x000fe2000f8e00ff */
[----:B-1----:R-:W-:Y:S01]  /*65a0*/  MOV R7, UR7 ;  /* 0x0000000700077c02 */ /* 0x002fe20008000f00 */
[----:B------:R-:W-:Y:S01]  /*65b0*/  IMAD.U32 R6, RZ, RZ, UR6 ;  /* 0x00000006ff067e24 */ /* 0x000fe2000f8e00ff */
[----:B-----5:R-:W-:Y:S01]  /*65c0*/  MOV R11, UR5 ;  /* 0x00000005000b7c02 */ /* 0x020fe20008000f00 */
[----:B------:R-:W-:Y:S02]  /*65d0*/  IMAD.U32 R10, RZ, RZ, UR4 ;  /* 0x00000004ff0a7e24 */ /* 0x000fe4000f8e00ff */
[----:B------:R-:W-:Y:S07]  /*65e0*/  LEPC R20, `(.L_x_105) ;  /* 0x000000001014794e */ /* 0x000fee0000000000 */
[----:B---34-:R-:W-:Y:S05]  /*65f0*/  CALL.ABS.NOINC R2 ;  /* 0x0000000002007343 */ /* 0x018fea0003c00000 */
.L_x_105:
[----:B------:R-:W-:Y:S05]  /*6600*/  WARPSYNC.ALL ;  /* 0x0000000000007948 */ /* 0x000fea0003800000 */
[----:B------:R-:W-:Y:S01]  /*6610*/  R2UR UR4, R48 ;  /* 0x00000000300472ca */ /* 0x000fe200000e0000 */
[--C-:B-1--4-:R-:W-:Y:S01]  /*6620*/  HADD2.F32 R3, -RZ, R56.reuse.H0_H0 ;  /* 0x20000038ff037230 */ /* 0x112fe20000004100 */
[----:B------:R-:W-:Y:S01]  /*6630*/  ISETP.NE.AND P6, PT, R107, RZ, PT ;  /* 0x000000ff6b00720c */ /* 0x000fe20003fc5270 */
[--C-:B------:R-:W-:Y:S01]  /*6640*/  HADD2.F32 R51, -RZ, R57.reuse.H1_H1 ;  /* 0x30000039ff337230 */ /* 0x100fe20000004100 */
[----:B------:R-:W-:Y:S01]  /*6650*/  MOV R50, UR51 ;  /* 0x0000003300327c02 */ /* 0x000fe20008000f00 */
[----:B------:R-:W-:Y:S01]  /*6660*/  BSSY.RECONVERGENT B0, `(.L_x_106) ;  /* 0x000008c000007945 */ /* 0x000fe20003800200 */
[----:B------:R-:W-:Y:S02]  /*6670*/  MOV R72, UR37 ;  /* 0x0000002500487c02 */ /* 0x000fe40008000f00 */
[----:B------:R-:W-:Y:S05]  /*6680*/  ISETP.NE.AND P0, PT, R102, RZ, PT ;  /* 0x000000ff6600720c */ /* 0x000fea0003f05270 */
[----:B------:R-:W1:Y:S02]  /*6690*/  LDTM.x32 R4, tmem[UR4+0x20] ;  /* 0x00002004000479ee */ /* 0x000e6400082c0000 */
[----:B------:R-:W-:Y:S04]  /*66a0*/  @P6 LEA R50, R50, UR48, 0x3 ;  /* 0x0000003032326c11 */ /* 0x000fe8000f8e18ff */
[----:B------:R-:W-:Y:S04]  /*66b0*/  @P6 IADD3 R50, PT, PT, R50, 0x50, RZ ;  /* 0x0000005032326810 */ /* 0x000fe80007ffe0ff */
[----:B------:R-:W-:Y:S01]  /*66c0*/  @P6 PRMT R72, R72, 0x654, R50 ;  /* 0x0000065448486816 */ /* 0x000fe20000000032 */
[----:B------:R-:W-:Y:S02]  /*66d0*/  HADD2.F32 R50, -RZ, R57.H0_H0 ;  /* 0x20000039ff327230 */ /* 0x000fe40000004100 */
[C---:B-1----:R-:W-:Y:S01]  /*66e0*/  FMUL R0, R47.reuse, R4 ;  /* 0x000000042f007220 */ /* 0x042fe20000400000 */
[----:B------:R-:W-:Y:S02]  /*66f0*/  HADD2.F32 R4, -RZ, R56.H1_H1 ;  /* 0x30000038ff047230 */ /* 0x000fe40000004100 */
[C---:B------:R-:W-:Y:S01]  /*6700*/  FMUL R2, R47.reuse, R5 ;  /* 0x000000052f027220 */ /* 0x040fe20000400000 */
[----:B------:R-:W-:Y:S01]  /*6710*/  FMUL R7, R47, R7 ;  /* 0x000000072f077220 */ /* 0x000fe20000400000 */
[----:B------:R-:W-:Y:S01]  /*6720*/  FFMA R0, R49, R3, R0 ;  /* 0x0000000331007223 */ /* 0x000fe20000000000 */
[----:B------:R-:W-:Y:S01]  /*6730*/  FMUL R3, R47, R6 ;  /* 0x000000062f037220 */ /* 0x000fe20000400000 */
[----:B------:R-:W-:Y:S01]  /*6740*/  FFMA R2, R49, R4, R2 ;  /* 0x0000000431027223 */ /* 0x000fe20000000002 */
[C---:B------:R-:W-:Y:S01]  /*6750*/  FMUL R4, R47.reuse, R8 ;  /* 0x000000082f047220 */ /* 0x040fe20000400000 */
[----:B------:R-:W-:Y:S01]  /*6760*/  FMUL R8, R47, R12 ;  /* 0x0000000c2f087220 */ /* 0x000fe20000400000 */
[----:B------:R-:W-:Y:S01]  /*6770*/  FFMA R3, R49, R50, R3 ;  /* 0x0000003231037223 */ /* 0x000fe20000000003 */
[C---:B------:R-:W-:Y:S01]  /*6780*/  FMUL R12, R47.reuse, R16 ;  /* 0x000000102f0c7220 */ /* 0x040fe20000400000 */
[C---:B------:R-:W-:Y:S01]  /*6790*/  FMUL R16, R47.reuse, R20 ;  /* 0x000000142f107220 */ /* 0x040fe20000400000 */
[C---:B------:R-:W-:Y:S01]  /*67a0*/  FMUL R20, R47.reuse, R24 ;  /* 0x000000182f147220 */ /* 0x040fe20000400000 */
[C---:B------:R-:W-:Y:S01]  /*67b0*/  FMUL R24, R47.reuse, R28 ;  /* 0x0000001c2f187220 */ /* 0x040fe20000400000 */
[C---:B------:R-:W-:Y:S01]  /*67c0*/  FMUL R28, R47.reuse, R32 ;  /* 0x000000202f1c7220 */ /* 0x040fe20000400000 */
[--C-:B------:R-:W-:Y:S01]  /*67d0*/  HADD2.F32 R32, -RZ, R58.reuse.H0_H0 ;  /* 0x2000003aff207230 */ /* 0x100fe20000004100 */
[----:B------:R-:W-:Y:S01]  /*67e0*/  F2FP.F16.F32.PACK_AB R52, R2, R0 ;  /* 0x000000000234723e */ /* 0x000fe200000000ff */
[----:B------:R-:W-:Y:S02]  /*67f0*/  HADD2.F32 R0, -RZ, R58.H1_H1 ;  /* 0x3000003aff007230 */ /* 0x000fe40000004100 */
[----:B------:R-:W-:Y:S01]  /*6800*/  FMUL R5, R47, R9 ;  /* 0x000000092f057220 */ /* 0x000fe20000400000 */
[--C-:B------:R-:W-:Y:S02]  /*6810*/  HADD2.F32 R2, -RZ, R59.reuse.H0_H0 ;  /* 0x2000003bff027230 */ /* 0x100fe40000004100 */
[C---:B------:R-:W-:Y:S01]  /*6820*/  FFMA R7, R49.reuse, R51, R7 ;  /* 0x0000003331077223 */ /* 0x040fe20000000007 */
[C---:B------:R-:W-:Y:S01]  /*6830*/  FFMA R4, R49.reuse, R32, R4 ;  /* 0x0000002031047223 */ /* 0x040fe20000000004 */
[----:B------:R-:W-:Y:S02]  /*6840*/  HADD2.F32 R32, -RZ, R59.H1_H1 ;  /* 0x3000003bff207230 */ /* 0x000fe40000004100 */
[----:B------:R-:W-:Y:S01]  /*6850*/  FFMA R5, R49, R0, R5 ;  /* 0x0000000031057223 */ /* 0x000fe20000000005 */
[--C-:B------:R-:W-:Y:S01]  /*6860*/  HADD2.F32 R0, -RZ, R60.reuse.H0_H0 ;  /* 0x2000003cff007230 */ /* 0x100fe20000004100 */
[----:B------:R-:W-:Y:S01]  /*6870*/  F2FP.F16.F32.PACK_AB R53, R7, R3 ;  /* 0x000000030735723e */ /* 0x000fe200000000ff */
[----:B------:R-:W-:Y:S01]  /*6880*/  FMUL R6, R47, R10 ;  /* 0x0000000a2f067220 */ /* 0x000fe20000400000 */
[--C-:B------:R-:W-:Y:S01]  /*6890*/  HADD2.F32 R3, -RZ, R61.reuse.H0_H0 ;  /* 0x2000003dff037230 */ /* 0x100fe20000004100 */
[----:B------:R-:W-:Y:S01]  /*68a0*/  F2FP.F16.F32.PACK_AB R54, R5, R4 ;  /* 0x000000040536723e */ /* 0x000fe200000000ff */
[----:B------:R-:W-:Y:S01]  /*68b0*/  FMUL R11, R47, R11 ;  /* 0x0000000b2f0b7220 */ /* 0x000fe20000400000 */
[----:B------:R-:W-:Y:S01]  /*68c0*/  FFMA R6, R49, R2, R6 ;  /* 0x0000000231067223 */ /* 0x000fe20000000006 */
[----:B------:R-:W-:Y:S02]  /*68d0*/  HADD2.F32 R2, -RZ, R60.H1_H1 ;  /* 0x3000003cff027230 */ /* 0x000fe40000004100 */
[----:B------:R-:W-:Y:S01]  /*68e0*/  FMUL R9, R47, R13 ;  /* 0x0000000d2f097220 */ /* 0x000fe20000400000 */
[C---:B------:R-:W-:Y:S01]  /*68f0*/  FFMA R11, R49.reuse, R32, R11 ;  /* 0x00000020310b7223 */ /* 0x040fe2000000000b */
[----:B------:R-:W-:Y:S01]  /*6900*/  FFMA R8, R49, R0, R8 ;  /* 0x0000000031087223 */ /* 0x000fe20000000008 */
[C---:B------:R-:W-:Y:S01]  /*6910*/  FMUL R10, R47.reuse, R14 ;  /* 0x0000000e2f0a7220 */ /* 0x040fe20000400000 */
[----:B------:R-:W-:Y:S02]  /*6920*/  HADD2.F32 R0, -RZ, R61.H1_H1 ;  /* 0x3000003dff007230 */ /* 0x000fe40000004100 */
[----:B------:R-:W-:Y:S01]  /*6930*/  FMUL R15, R47, R15 ;  /* 0x0000000f2f0f7220 */ /* 0x000fe20000400000 */
[C---:B------:R-:W-:Y:S01]  /*6940*/  FFMA R9, R49.reuse, R2, R9 ;  /* 0x0000000231097223 */ /* 0x040fe20000000009 */
[C---:B------:R-:W-:Y:S01]  /*6950*/  FFMA R10, R49.reuse, R3, R10 ;  /* 0x00000003310a7223 */ /* 0x040fe2000000000a */
[--C-:B------:R-:W-:Y:S02]  /*6960*/  HADD2.F32 R2, -RZ, R62.reuse.H0_H0 ;  /* 0x2000003eff027230 */ /* 0x100fe40000004100 */
[----:B------:R-:W-:Y:S01]  /*6970*/  FFMA R15, R49, R0, R15 ;  /* 0x00000000310f7223 */ /* 0x000fe2000000000f */
[----:B------:R-:W-:Y:S02]  /*6980*/  HADD2.F32 R3, -RZ, R62.H1_H1 ;  /* 0x3000003eff037230 */ /* 0x000fe40000004100 */
[C---:B------:R-:W-:Y:S01]  /*6990*/  FMUL R13, R47.reuse, R17 ;  /* 0x000000112f0d7220 */ /* 0x040fe20000400000 */
[--C-:B------:R-:W-:Y:S02]  /*69a0*/  HADD2.F32 R0, -RZ, R63.reuse.H0_H0 ;  /* 0x2000003fff007230 */ /* 0x100fe40000004100 */
[----:B------:R-:W-:Y:S01]  /*69b0*/  FMUL R14, R47, R18 ;  /* 0x000000122f0e7220 */ /* 0x000fe20000400000 */
[C---:B------:R-:W-:Y:S01]  /*69c0*/  FFMA R12, R49.reuse, R2, R12 ;  /* 0x00000002310c7223 */ /* 0x040fe2000000000c */
[C---:B------:R-:W-:Y:S01]  /*69d0*/  FFMA R13, R49.reuse, R3, R13 ;  /* 0x00000003310d7223 */ /* 0x040fe2000000000d */
[----:B------:R-:W-:Y:S02]  /*69e0*/  HADD2.F32 R2, -RZ, R63.H1_H1 ;  /* 0x3000003fff027230 */ /* 0x000fe40000004100 */
[----:B------:R-:W-:Y:S01]  /*69f0*/  FFMA R14, R49, R0, R14 ;  /* 0x00000000310e7223 */ /* 0x000fe2000000000e */
[C---:B------:R-:W-:Y:S01]  /*6a00*/  FMUL R19, R47.reuse, R19 ;  /* 0x000000132f137220 */ /* 0x040fe20000400000 */
[--C-:B------:R-:W-:Y:S02]  /*6a10*/  HADD2.F32 R0, -RZ, R68.reuse.H0_H0 ;  /* 0x20000044ff007230 */ /* 0x100fe40000004100 */
[----:B------:R-:W-:Y:S01]  /*6a20*/  FMUL R17, R47, R21 ;  /* 0x000000152f117220 */ /* 0x000fe20000400000 */
[--C-:B------:R-:W-:Y:S02]  /*6a30*/  HADD2.F32 R3, -RZ, R69.reuse.H0_H0 ;  /* 0x20000045ff037230 */ /* 0x100fe40000004100 */
[C---:B------:R-:W-:Y:S01]  /*6a40*/  FFMA R19, R49.reuse, R2, R19 ;  /* 0x0000000231137223 */ /* 0x040fe20000000013 */
[----:B------:R-:W-:Y:S02]  /*6a50*/  HADD2.F32 R2, -RZ, R68.H1_H1 ;  /* 0x30000044ff027230 */ /* 0x000fe40000004100 */
        /* <DEDUP_REMOVED lines=9> */
[----:B------:R-:W-:Y:S01]  /*6af0*/  FMUL R21, R47, R25 ;  /* 0x000000192f157220 */ /* 0x000fe20000400000 */
[----:B------:R-:W-:Y:S01]  /*6b00*/  F2FP.F16.F32.PACK_AB R55, R11, R6 ;  /* 0x000000060b37723e */ /* 0x000fe200000000ff */
[--C-:B------:R-:W-:Y:S02]  /*6b10*/  HADD2.F32 R3, -RZ, R71.reuse.H0_H0 ;  /* 0x20000047ff037230 */ /* 0x100fe40000004100 */
[----:B------:R-:W-:Y:S01]  /*6b20*/  FMUL R22, R47, R26 ;  /* 0x0000001a2f167220 */ /* 0x000fe20000400000 */
[C---:B------:R-:W-:Y:S01]  /*6b30*/  FFMA R20, R49.reuse, R2, R20 ;  /* 0x0000000231147223 */ /* 0x040fe20000000014 */
[C---:B------:R-:W-:Y:S01]  /*6b40*/  FFMA R21, R49.reuse, R0, R21 ;  /* 0x0000000031157223 */ /* 0x040fe20000000015 */
[----:B------:R1:W-:Y:S01]  /*6b50*/  STS.128 [R100+0x2000], R52 ;  /* 0x0020003464007388 */ /* 0x0003e20000000c00 */
[----:B------:R-:W-:Y:S02]  /*6b60*/  HADD2.F32 R0, -RZ, R71.H1_H1 ;  /* 0x30000047ff007230 */ /* 0x000fe40000004100 */
[----:B------:R-:W-:Y:S01]  /*6b70*/  FFMA R22, R49, R3, R22 ;  /* 0x0000000331167223 */ /* 0x000fe20000000016 */
[----:B------:R-:W-:Y:S01]  /*6b80*/  FMUL R27, R47, R27 ;  /* 0x0000001b2f1b7220 */ /* 0x000fe20000400000 */
[--C-:B------:R-:W-:Y:S01]  /*6b90*/  HADD2.F32 R2, -RZ, R76.reuse.H0_H0 ;  /* 0x2000004cff027230 */ /* 0x100fe20000004100 */
[----:B------:R-:W-:Y:S01]  /*6ba0*/  F2FP.F16.F32.PACK_AB R8, R9, R8 ;  /* 0x000000080908723e */ /* 0x000fe200000000ff */
[----:B------:R-:W-:Y:S01]  /*6bb0*/  HADD2.F32 R3, -RZ, R76.H1_H1 ;  /* 0x3000004cff037230 */ /* 0x000fe20000004100 */
[----:B------:R-:W-:Y:S01]  /*6bc0*/  F2FP.F16.F32.PACK_AB R9, R15, R10 ;  /* 0x0000000a0f09723e */ /* 0x000fe200000000ff */
[----:B------:R-:W-:Y:S01]  /*6bd0*/  FMUL R25, R47, R29 ;  /* 0x0000001d2f197220 */ /* 0x000fe20000400000 */
[--C-:B------:R-:W-:Y:S01]  /*6be0*/  HADD2.F32 R4, -RZ, R77.reuse.H0_H0 ;  /* 0x2000004dff047230 */ /* 0x100fe20000004100 */
[----:B------:R-:W-:Y:S01]  /*6bf0*/  F2FP.F16.F32.PACK_AB R10, R13, R12 ;  /* 0x0000000c0d0a723e */ /* 0x000fe200000000ff */
[----:B------:R-:W-:Y:S01]  /*6c00*/  FMUL R26, R47, R30 ;  /* 0x0000001e2f1a7220 */ /* 0x000fe20000400000 */
[----:B------:R-:W-:Y:S01]  /*6c10*/  F2FP.F16.F32.PACK_AB R11, R19, R14 ;  /* 0x0000000e130b723e */ /* 0x000fe200000000ff */
[C---:B------:R-:W-:Y:S01]  /*6c20*/  FFMA R27, R49.reuse, R0, R27 ;  /* 0x00000000311b7223 */ /* 0x040fe2000000001b */
[C---:B------:R-:W-:Y:S01]  /*6c30*/  FFMA R24, R49.reuse, R2, R24 ;  /* 0x0000000231187223 */ /* 0x040fe20000000018 */
[----:B------:R-:W-:Y:S02]  /*6c40*/  HADD2.F32 R0, -RZ, R77.H1_H1 ;  /* 0x3000004dff007230 */ /* 0x000fe40000004100 */
[----:B------:R-:W-:Y:S01]  /*6c50*/  FFMA R25, R49, R3, R25 ;  /* 0x0000000331197223 */ /* 0x000fe20000000019 */
[----:B------:R1:W-:Y:S01]  /*6c60*/  STS.128 [R99+0x2010], R8 ;  /* 0x0020100863007388 */ /* 0x0003e20000000c00 */
[----:B------:R-:W-:Y:S01]  /*6c70*/  FMUL R31, R47, R31 ;  /* 0x0000001f2f1f7220 */ /* 0x000fe20000400000 */
[--C-:B------:R-:W-:Y:S02]  /*6c80*/  HADD2.F32 R2, -RZ, R78.reuse.H0_H0 ;  /* 0x2000004eff027230 */ /* 0x100fe40000004100 */
[----:B------:R-:W-:Y:S01]  /*6c90*/  FFMA R26, R49, R4, R26 ;  /* 0x00000004311a7223 */ /* 0x000fe2000000001a */
[----:B------:R-:W-:Y:S02]  /*6ca0*/  HADD2.F32 R3, -RZ, R78.H1_H1 ;  /* 0x3000004eff037230 */ /* 0x000fe40000004100 */
[----:B------:R-:W-:Y:S01]  /*6cb0*/  FMUL R29, R47, R33 ;  /* 0x000000212f1d7220 */ /* 0x000fe20000400000 */
[--C-:B------:R-:W-:Y:S01]  /*6cc0*/  HADD2.F32 R4, -RZ, R79.reuse.H0_H0 ;  /* 0x2000004fff047230 */ /* 0x100fe20000004100 */
[----:B------:R-:W-:Y:S01]  /*6cd0*/  F2FP.F16.F32.PACK_AB R16, R17, R16 ;  /* 0x000000101110723e */ /* 0x000fe200000000ff */
[----:B------:R-:W-:Y:S01]  /*6ce0*/  FMUL R30, R47, R34 ;  /* 0x000000222f1e7220 */ /* 0x000fe20000400000 */
        /* <DEDUP_REMOVED lines=14> */
[----:B------:R-:W-:Y:S02]  /*6dd0*/  F2FP.F16.F32.PACK_AB R27, R35, R30 ;  /* 0x0000001e231b723e */ /* 0x000fe400000000ff */
[----:B------:R-:W-:Y:S02]  /*6de0*/  LEA R0, R65, UR48, 0x3 ;  /* 0x0000003041007c11 */ /* 0x000fe4000f8e18ff */
[----:B------:R-:W-:Y:S01]  /*6df0*/  @P6 SHF.L.U32 R2, R97, 0x1f, RZ ;  /* 0x0000001f61026819 */ /* 0x000fe200000006ff */
        /* <DEDUP_REMOVED lines=9> */
[----:B------:R-:W-:Y:S02]  /*6e90*/  UIADD3 UR8, UP0, UPT, UR52, 0x680, URZ ;  /* 0x0000068034087890 */ /* 0x000fe4000ff1e0ff */
[----:B------:R-:W-:Y:S02]  /*6ea0*/  UIADD3 UR5, UPT, UPT, UR41, 0x20, URZ ;  /* 0x0000002029057890 */ /* 0x000fe4000fffe0ff */
[----:B------:R-:W-:Y:S02]  /*6eb0*/  UIADD3 UR4, UPT, UPT, UR48, 0x2200, URZ ;  /* 0x0000220030047890 */ /* 0x000fe4000fffe0ff */
[----:B------:R-:W-:Y:S01]  /*6ec0*/  UIADD3.X UR9, UPT, UPT, URZ, UR53, URZ, UP0, !UPT ;  /* 0x00000035ff097290 */ /* 0x000fe200087fe4ff */
[----:B------:R-:W-:Y:S01]  /*6ed0*/  UMOV UR6, UR42 ;  /* 0x0000002a00067c82 */ /* 0x000fe20008000000 */
[----:B------:R-:W-:Y:S07]  /*6ee0*/  UMOV UR7, UR36 ;  /* 0x0000002400077c82 */ /* 0x000fee0008000000 */
[----:B------:R2:W-:Y:S01]  /*6ef0*/  UTMASTG.3D [UR4], [UR8] ;  /* 0x00000004080073b5 */ /* 0x0005e20008010000 */
[----:B------:R0:W-:Y:S01]  /*6f00*/  UTMACMDFLUSH ;  /* 0x00000000000079b7 */ /* 0x0001e20000000000 */
[----:B--2---:R-:W-:Y:S04]  /*6f10*/  DEPBAR.LE SB0, 0x1 ;  /* 0x000080400000791a */ /* 0x004fe80000000000 */
.L_x_107:
[----:B------:R-:W-:Y:S05]  /*6f20*/  BSYNC.RECONVERGENT B0 ;  /* 0x0000000000007941 */ /* 0x000fea0003800200 */
.L_x_106:
[----:B------:R-:W-:Y:S01]  /*6f30*/  BAR.SYNC.DEFER_BLOCKING 0x1, 0x80 ;  /* 0x0042000000007b1d */ /* 0x000fe20000010000 */
[----:B------:R-:W-:Y:S04]  /*6f40*/  UIADD3 UR40, UPT, UPT, UR51, 0x1, URZ ;  /* 0x0000000133287890 */ /* 0x000fe8000fffe0ff */
[----:B------:R-:W-:Y:S04]  /*6f50*/  UISETP.NE.AND UP0, UPT, UR40, 0x4, UPT ;  /* 0x000000042800788c */ /* 0x000fe8000bf05270 */
[----:B------:R-:W-:Y:S01]  /*6f60*/  USEL UR40, UR40, URZ, UP0 ;  /* 0x000000ff28287287 */ /* 0x000fe20008000000 */
[----:B------:R2:W-:Y:S01]  /*6f70*/  @P6 SYNCS.ARRIVE.TRANS64.RED.A1T0 RZ, [R72+URZ], RZ ;  /* 0x000000ff48ff69a7 */ /* 0x0005e200081004ff */
[----:B------:R-:W-:Y:S01]  /*6f80*/  BSSY B1, `(.L_x_108) ;  /* 0x0000017000017945 */ /* 0x000fe20003800000 */
[----:B------:R-:W4:Y:S02]  /*6f90*/  @P6 SYNCS.PHASECHK.TRANS64.TRYWAIT P0, [R0+URZ+0x30], R2 ;  /* 0x00003002000065a7 */ /* 0x000f2400080011ff */
[----:B----4-:R-:W-:Y:S01]  /*6fa0*/  @P6 SEL R66, RZ, 0x1, !P0 ;  /* 0x00000001ff426807 */ /* 0x010fe20004000000 */
[----:B--2---:R-:W-:Y:S06]  /*6fb0*/  @!P6 BRA `(.L_x_109) ;  /* 0x00000000004ce947 */ /* 0x004fec0003800000 */
        /* <DEDUP_REMOVED lines=9> */
[----:B------:R-:W-:Y:S04]  /*7050*/  SHF.L.U32 R6, R97, 0x1f, RZ ;  /* 0x0000001f61067819 */ /* 0x000fe800000006ff */
[----:B------:R-:W2:Y:S02]  /*7060*/  SYNCS.PHASECHK.TRANS64.TRYWAIT P0, [R0+URZ+0x30], R6 ;  /* 0x00003006000075a7 */ /* 0x000ea400080011ff */
[----:B--2---:R-:W-:Y:S05]  /*7070*/  @!P0 BRA `(.L_x_112) ;  /* 0x00000024004c8947 */ /* 0x004fea0003800000 */
.L_x_111:
[----:B------:R-:W-:Y:S05]  /*7080*/  BSYNC B0 ;  /* 0x0000000000007941 */ /* 0x000fea0003800000 */
.L_x_110:
[----:B------:R-:W-:Y:S02]  /*7090*/  ISETP.NE.AND P0, PT, R67, RZ, PT ;  /* 0x000000ff4300720c */ /* 0x000fe40003f05270 */
[----:B------:R-:W-:Y:S11]  /*70a0*/  IADD3 R65, PT, PT, R65, 0x1, RZ ;  /* 0x0000000141417810 */ /* 0x000ff60007ffe0ff */
[----:B------:R4:W1:Y:S04]  /*70b0*/  @P0 LDS.128 R56, [R5] ;  /* 0x0000000005380984 */ /* 0x0008680000000c00 */
[----:B------:R4:W1:Y:S04]  /*70c0*/  @P0 LDS.128 R60, [R4+0x10] ;  /* 0x00001000043c0984 */ /* 0x0008680000000c00 */
[----:B------:R4:W1:Y:S04]  /*70d0*/  @P0 LDS.128 R68, [R3+0x20] ;  /* 0x0000200003440984 */ /* 0x0008680000000c00 */
[----:B------:R4:W1:Y:S02]  /*70e0*/  @P0 LDS.128 R76, [R2+0x30] ;  /* 0x00003000024c0984 */ /* 0x0008640000000c00 */
.L_x_109:
[----:B------:R-:W-:Y:S05]  /*70f0*/  BSYNC B1 ;  /* 0x0000000000017941 */ /* 0x000fea0003800000 */
.L_x_108:
        /* <DEDUP_REMOVED lines=21> */
.L_x_113:
        /* <DEDUP_REMOVED lines=146> */
.L_x_115:
[----:B------:R-:W-:Y:S05]  /*7b70*/  BSYNC.RECONVERGENT B0 ;  /* 0x0000000000007941 */ /* 0x000fea0003800200 */
.L_x_114:
        /* <DEDUP_REMOVED lines=21> */
.L_x_119:
[----:B------:R-:W-:Y:S05]  /*7cd0*/  BSYNC B0 ;  /* 0x0000000000007941 */ /* 0x000fea0003800000 */
.L_x_118:
[----:B------:R-:W-:Y:S11]  /*7ce0*/  ISETP.NE.AND P0, PT, R67, RZ, PT ;  /* 0x000000ff4300720c */ /* 0x000ff60003f05270 */
[----:B------:R-:W-:Y:S02]  /*7cf0*/  @!UPT UIADD3 URZ, UPT, UPT, URZ, URZ, URZ ;  /* 0x000000fffffff290 */ /* 0x000fe4000fffe0ff */
[----:B------:R4:W1:Y:S04]  /*7d00*/  @P0 LDS.128 R56, [R4] ;  /* 0x0000000004380984 */ /* 0x0008680000000c00 */
[----:B------:R4:W1:Y:S04]  /*7d10*/  @P0 LDS.128 R60, [R3+0x10] ;  /* 0x00001000033c0984 */ /* 0x0008680000000c00 */
[----:B------:R4:W1:Y:S04]  /*7d20*/  @P0 LDS.128 R68, [R2+0x20] ;  /* 0x0000200002440984 */ /* 0x0008680000000c00 */
[----:B------:R4:W1:Y:S02]  /*7d30*/  @P0 LDS.128 R76, [R65+0x30] ;  /* 0x00003000414c0984 */ /* 0x0008640000000c00 */
.L_x_117:
[----:B------:R-:W-:Y:S05]  /*7d40*/  BSYNC B1 ;  /* 0x0000000000017941 */ /* 0x000fea0003800000 */
.L_x_116:
        /* <DEDUP_REMOVED lines=21> */
.L_x_121:
[----:B------:R-:W-:Y:S01]  /*7ea0*/  ISETP.NE.AND P0, PT, R102, RZ, PT ;  /* 0x000000ff6600720c */ /* 0x000fe20003f05270 */
[----:B------:R-:W-:Y:S05]  /*7eb0*/  WARPSYNC.ALL ;  /* 0x0000000000007948 */ /* 0x000fea0003800000 */
[----:B------:R-:W-:Y:S01]  /*7ec0*/  R2UR UR4, R48 ;  /* 0x00000000300472ca */ /* 0x000fe200000e0000 */
[--C-:B-1----:R-:W-:Y:S01]  /*7ed0*/  HADD2.F32 R0, -RZ, R56.reuse.H0_H0 ;  /* 0x20000038ff007230 */ /* 0x102fe20000004100 */
[----:B------:R-:W-:Y:S01]  /*7ee0*/  R2UR UR5, R64 ;  /* 0x00000000400572ca */ /* 0x000fe200000e0000 */
[----:B----4-:R-:W-:Y:S01]  /*7ef0*/  HADD2.F32 R2, -RZ, R56.H1_H1 ;  /* 0x30000038ff027230 */ /* 0x010fe20000004100 */
[----:B------:R-:W-:Y:S01]  /*7f00*/  BSSY.RECONVERGENT B0, `(.L_x_122) ;  /* 0x0000089000007945 */ /* 0x000fe20003800200 */
[--C-:B------:R-:W-:Y:S02]  /*7f10*/  HADD2.F32 R3, -RZ, R57.reuse.H0_H0 ;  /* 0x20000039ff037230 */ /* 0x100fe40000004100 */
[----:B------:R-:W-:Y:S02]  /*7f20*/  HADD2.F32 R48, -RZ, R57.H1_H1 ;  /* 0x30000039ff307230 */ /* 0x000fe40000004100 */
[--C-:B------:R-:W-:Y:S02]  /*7f30*/  HADD2.F32 R50, -RZ, R58.reuse.H0_H0 ;  /* 0x2000003aff327230 */ /* 0x100fe40000004100 */
[----:B------:R-:W-:Y:S02]  /*7f40*/  HADD2.F32 R51, -RZ, R58.H1_H1 ;  /* 0x3000003aff337230 */ /* 0x000fe40000004100 */
[----:B------:R-:W1:Y:S01]  /*7f50*/  LDTM.x32 R4, tmem[UR4+0x60] ;  /* 0x00006004000479ee */ /* 0x000e6200082c0000 */
[----:B------:R-:W-:Y:S01]  /*7f60*/  NOP ;  /* 0x0000000000007918 */ /* 0x000fe20000000000 */
[----:B------:R-:W-:Y:S01]  /*7f70*/  UIADD3 UR5, UPT, UPT, UR5, 0xc0, URZ ;  /* 0x000000c005057890 */ /* 0x000fe2000fffe0ff */
[--C-:B------:R-:W-:Y:S02]  /*7f80*/  HADD2.F32 R52, -RZ, R59.reuse.H0_H0 ;  /* 0x2000003bff347230 */ /* 0x100fe40000004100 */
[----:B------:R-:W-:Y:S01]  /*7f90*/  HADD2.F32 R53, -RZ, R59.H1_H1 ;  /* 0x3000003bff357230 */ /* 0x000fe20000004100 */
[----:B------:R-:W-:Y:S01]  /*7fa0*/  UPRMT UR5, UR37, 0x654, UR5 ;  /* 0x0000065425057896 */ /* 0x000fe20008000005 */
[--C-:B------:R-:W-:Y:S02]  /*7fb0*/  HADD2.F32 R54, -RZ, R60.reuse.H0_H0 ;  /* 0x2000003cff367230 */ /* 0x100fe40000004100 */
[----:B------:R-:W-:Y:S02]  /*7fc0*/  HADD2.F32 R55, -RZ, R60.H1_H1 ;  /* 0x3000003cff377230 */ /* 0x000fe40000004100 */
[--C-:B------:R-:W-:Y:S02]  /*7fd0*/  HADD2.F32 R56, -RZ, R61.reuse.H0_H0 ;  /* 0x2000003dff387230 */ /* 0x100fe40000004100 */
[----:B------:R-:W-:Y:S02]  /*7fe0*/  HADD2.F32 R57, -RZ, R61.H1_H1 ;  /* 0x3000003dff397230 */ /* 0x000fe40000004100 */
[----:B-1----:R-:W-:Y:S01]  /*7ff0*/  SYNCS.ARRIVE.TRANS64.RED.A1T0 RZ, [UR5], RZ ;  /* 0x000000ffffff79a7 */ /* 0x002fe20008100405 */
[--C-:B------:R-:W-:Y:S02]  /*8000*/  HADD2.F32 R58, -RZ, R62.reuse.H0_H0 ;  /* 0x2000003eff3a7230 */ /* 0x100fe40000004100 */
[----:B------:R-:W-:Y:S02]  /*8010*/  HADD2.F32 R59, -RZ, R62.H1_H1 ;  /* 0x3000003eff3b7230 */ /* 0x000fe40000004100 */
[--C-:B------:R-:W-:Y:S02]  /*8020*/  HADD2.F32 R60, -RZ, R63.reuse.H0_H0 ;  /* 0x2000003fff3c7230 */ /* 0x100fe40000004100 */
[----:B------:R-:W-:Y:S02]  /*8030*/  HADD2.F32 R61, -RZ, R63.H1_H1 ;  /* 0x3000003fff3d7230 */ /* 0x000fe40000004100 */
[C---:B------:R-:W-:Y:S01]  /*8040*/  FMUL R4, R47.reuse, R4 ;  /* 0x000000042f047220 */ /* 0x040fe20000400000 */
[C---:B------:R-:W-:Y:S01]  /*8050*/  FMUL R5, R47.reuse, R5 ;  /* 0x000000052f057220 */ /* 0x040fe20000400000 */
[C---:B------:R-:W-:Y:S01]  /*8060*/  FMUL R6, R47.reuse, R6 ;  /* 0x000000062f067220 */ /* 0x040fe20000400000 */
[----:B------:R-:W-:Y:S01]  /*8070*/  FMUL R7, R47, R7 ;  /* 0x000000072f077220 */ /* 0x000fe20000400000 */
[C---:B------:R-:W-:Y:S01]  /*8080*/  FFMA R4, R49.reuse, R0, R4 ;  /* 0x0000000031047223 */ /* 0x040fe20000000004 */
[C---:B------:R-:W-:Y:S01]  /*8090*/  FFMA R5, R49.reuse, R2, R5 ;  /* 0x0000000231057223 */ /* 0x040fe20000000005 */
[C---:B------:R-:W-:Y:S01]  /*80a0*/  FFMA R6, R49.reuse, R3, R6 ;  /* 0x0000000331067223 */ /* 0x040fe20000000006 */
[----:B------:R-:W-:Y:S01]  /*80b0*/  FFMA R7, R49, R48, R7 ;  /* 0x0000003031077223 */ /* 0x000fe20000000007 */
[C---:B------:R-:W-:Y:S01]  /*80c0*/  FMUL R8, R47.reuse, R8 ;  /* 0x000000082f087220 */ /* 0x040fe20000400000 */
[----:B------:R-:W-:Y:S01]  /*80d0*/  FMUL R9, R47, R9 ;  /* 0x000000092f097220 */ /* 0x000fe20000400000 */
[----:B------:R-:W-:Y:S01]  /*80e0*/  F2FP.F16.F32.PACK_AB R4, R5, R4 ;  /* 0x000000040504723e */ /* 0x000fe200000000ff */
[----:B------:R-:W-:Y:S01]  /*80f0*/  FMUL R0, R47, R10 ;  /* 0x0000000a2f007220 */ /* 0x000fe20000400000 */
[----:B------:R-:W-:Y:S01]  /*8100*/  F2FP.F16.F32.PACK_AB R5, R7, R6 ;  /* 0x000000060705723e */ /* 0x000fe200000000ff */
[C---:B------:R-:W-:Y:S01]  /*8110*/  FFMA R8, R49.reuse, R50, R8 ;  /* 0x0000003231087223 */ /* 0x040fe20000000008 */
[C---:B------:R-:W-:Y:S01]  /*8120*/  FFMA R9, R49.reuse, R51, R9 ;  /* 0x0000003331097223 */ /* 0x040fe20000000009 */
[----:B------:R-:W-:Y:S01]  /*8130*/  FFMA R0, R49, R52, R0 ;  /* 0x0000003431007223 */ /* 0x000fe20000000000 */
[C---:B------:R-:W-:Y:S01]  /*8140*/  FMUL R2, R47.reuse, R11 ;  /* 0x0000000b2f027220 */ /* 0x040fe20000400000 */
[C---:B------:R-:W-:Y:S01]  /*8150*/  FMUL R3, R47.reuse, R12 ;  /* 0x0000000c2f037220 */ /* 0x040fe20000400000 */
[----:B------:R-:W-:Y:S01]  /*8160*/  FMUL R10, R47, R13 ;  /* 0x0000000d2f0a7220 */ /* 0x000fe20000400000 */
[----:B------:R-:W-:Y:S01]  /*8170*/  F2FP.F16.F32.PACK_AB R6, R9, R8 ;  /* 0x000000080906723e */ /* 0x000fe200000000ff */
[C---:B------:R-:W-:Y:S01]  /*8180*/  FFMA R2, R49.reuse, R53, R2 ;  /* 0x0000003531027223 */ /* 0x040fe20000000002 */
[C---:B------:R-:W-:Y:S01]  /*8190*/  FFMA R3, R49.reuse, R54, R3 ;  /* 0x0000003631037223 */ /* 0x040fe20000000003 */
[----:B------:R-:W-:Y:S01]  /*81a0*/  FFMA R10, R49, R55, R10 ;  /* 0x00000037310a7223 */ /* 0x000fe2000000000a */
[C---:B------:R-:W-:Y:S01]  /*81b0*/  FMUL R11, R47.reuse, R14 ;  /* 0x0000000e2f0b7220 */ /* 0x040fe20000400000 */
[C---:B------:R-:W-:Y:S01]  /*81c0*/  FMUL R15, R47.reuse, R15 ;  /* 0x0000000f2f0f7220 */ /* 0x040fe20000400000 */
[C---:B------:R-:W-:Y:S01]  /*81d0*/  FMUL R12, R47.reuse, R16 ;  /* 0x000000102f0c7220 */ /* 0x040fe20000400000 */
[----:B------:R-:W-:Y:S01]  /*81e0*/  FMUL R13, R47, R17 ;  /* 0x000000112f0d7220 */ /* 0x000fe20000400000 */
[----:B------:R-:W-:Y:S01]  /*81f0*/  FFMA R11, R49, R56, R11 ;  /* 0x00000038310b7223 */ /* 0x000fe2000000000b */
[----:B------:R-:W-:Y:S01]  /*8200*/  FMUL R14, R47, R18 ;  /* 0x000000122f0e7220 */ /* 0x000fe20000400000 */
[----:B------:R-:W-:Y:S01]  /*8210*/  FFMA R15, R49, R57, R15 ;  /* 0x00000039310f7223 */ /* 0x000fe2000000000f */
[--C-:B------:R-:W-:Y:S02]  /*8220*/  HADD2.F32 R62, -RZ, R68.reuse.H0_H0 ;  /* 0x20000044ff3e7230 */ /* 0x100fe40000004100 */
[----:B------:R-:W-:Y:S01]  /*8230*/  FMUL R19, R47, R19 ;  /* 0x000000132f137220 */ /* 0x000fe20000400000 */
[----:B------:R-:W-:Y:S01]  /*8240*/  F2FP.F16.F32.PACK_AB R7, R2, R0 ;  /* 0x000000000207723e */ /* 0x000fe200000000ff */
[----:B------:R-:W-:Y:S01]  /*8250*/  FFMA R12, R49, R58, R12 ;  /* 0x0000003a310c7223 */ /* 0x000fe2000000000c */
[----:B------:R-:W-:Y:S02]  /*8260*/  HADD2.F32 R63, -RZ, R68.H1_H1 ;  /* 0x30000044ff3f7230 */ /* 0x000fe40000004100 */
[----:B------:R-:W-:Y:S01]  /*8270*/  FMUL R16, R47, R20 ;  /* 0x000000142f107220 */ /* 0x000fe20000400000 */
[----:B------:R-:W-:Y:S01]  /*8280*/  FFMA R13, R49, R59, R13 ;  /* 0x0000003b310d7223 */ /* 0x000fe2000000000d */
[----:B------:R1:W-:Y:S01]  /*8290*/  STS.128 [R100+0x6000], R4 ;  /* 0x0060000464007388 */ /* 0x0003e20000000c00 */
[--C-:B------:R-:W-:Y:S02]  /*82a0*/  HADD2.F32 R64, -RZ, R69.reuse.H0_H0 ;  /* 0x20000045ff407230 */ /* 0x100fe40000004100 */
[----:B------:R-:W-:Y:S01]  /*82b0*/  FMUL R17, R47, R21 ;  /* 0x000000152f117220 */ /* 0x000fe20000400000 */
[----:B------:R-:W-:Y:S01]  /*82c0*/  FFMA R14, R49, R60, R14 ;  /* 0x0000003c310e7223 */ /* 0x000fe2000000000e */
[----:B------:R-:W-:Y:S02]  /*82d0*/  HADD2.F32 R65, -RZ, R69.H1_H1 ;  /* 0x30000045ff417230 */ /* 0x000fe40000004100 */
[----:B------:R-:W-:Y:S01]  /*82e0*/  FMUL R18, R47, R22 ;  /* 0x000000162f127220 */ /* 0x000fe20000400000 */
[----:B------:R-:W-:Y:S01]  /*82f0*/  FFMA R19, R49, R61, R19 ;  /* 0x0000003d31137223 */ /* 0x000fe20000000013 */
        /* <DEDUP_REMOVED lines=11> */
[----:B------:R-:W-:Y:S01]  /*83b0*/  F2FP.F16.F32.PACK_AB R8, R10, R3 ;  /* 0x000000030a08723e */ /* 0x000fe200000000ff */
[----:B------:R-:W-:Y:S01]  /*83c0*/  FFMA R23, R49, R65, R23 ;  /* 0x0000004131177223 */ /* 0x000fe20000000017 */
[----:B------:R-:W-:Y:S01]  /*83d0*/  F2FP.F16.F32.PACK_AB R9, R15, R11 ;  /* 0x0000000b0f09723e */ /* 0x000fe200000000ff */
[--C-:B------:R-:W-:Y:S02]  /*83e0*/  HADD2.F32 R70, -RZ, R76.reuse.H0_H0 ;  /* 0x2000004cff467230 */ /* 0x100fe40000004100 */
[----:B------:R-:W-:Y:S01]  /*83f0*/  FMUL R27, R47, R27 ;  /* 0x0000001b2f1b7220 */ /* 0x000fe20000400000 */
[----:B------:R-:W-:Y:S01]  /*8400*/  F2FP.F16.F32.PACK_AB R10, R13, R12 ;  /* 0x0000000c0d0a723e */ /* 0x000fe200000000ff */
[----:B------:R-:W-:Y:S01]  /*8410*/  FFMA R20, R49, R66, R20 ;  /* 0x0000004231147223 */ /* 0x000fe20000000014 */
[----:B------:R-:W-:Y:S01]  /*8420*/  F2FP.F16.F32.PACK_AB R11, R19, R14 ;  /* 0x0000000e130b723e */ /* 0x000fe200000000ff */
[----:B------:R-:W-:Y:S02]  /*8430*/  HADD2.F32 R71, -RZ, R76.H1_H1 ;  /* 0x3000004cff477230 */ /* 0x000fe40000004100 */
[----:B------:R-:W-:Y:S01]  /*8440*/  FMUL R24, R47, R28 ;  /* 0x0000001c2f187220 */ /* 0x000fe20000400000 */
[----:B------:R-:W-:Y:S01]  /*8450*/  FFMA R21, R49, R67, R21 ;  /* 0x0000004331157223 */ /* 0x000fe20000000015 */
[--C-:B------:R-:W-:Y:S01]  /*8460*/  HADD2.F32 R72, -RZ, R77.reuse.H0_H0 ;  /* 0x2000004dff487230 */ /* 0x100fe20000004100 */
[----:B------:R1:W-:Y:S01]  /*8470*/  STS.128 [R99+0x6010], R8 ;  /* 0x0060100863007388 */ /* 0x0003e20000000c00 */
        /* <DEDUP_REMOVED lines=49> */
.L_x_123:
[----:B------:R-:W-:Y:S05]  /*8790*/  BSYNC.RECONVERGENT B0 ;  /* 0x0000000000007941 */ /* 0x000fea0003800200 */
.L_x_122:
[----:B------:R-:W-:Y:S01]  /*87a0*/  BAR.SYNC.DEFER_BLOCKING 0x1, 0x80 ;  /* 0x0042000000007b1d */ /* 0x000fe20000010000 */
[----:B------:R-:W-:Y:S01]  /*87b0*/  UISETP.NE.AND UP0, UPT, UR49, -0x4, UPT ;  /* 0xfffffffc3100788c */ /* 0x000fe2000bf05270 */
[----:B------:R-:W-:Y:S08]  /*87c0*/  IADD3 R45, PT, PT, R45, 0x1, RZ ;  /* 0x000000012d2d7810 */ /* 0x000ff00007ffe0ff */
[----:B------:R-:W-:Y:S05]  /*87d0*/  BRA.U !UP0, `(.L_x_124) ;  /* 0x0000000108287547 */ /* 0x000fea000b800000 */
[----:B------:R-:W-:Y:S01]  /*87e0*/  ISETP.NE.AND P0, PT, R107, RZ, PT ;  /* 0x000000ff6b00720c */ /* 0x000fe20003f05270 */
[----:B------:R-:W-:Y:S01]  /*87f0*/  IMAD.U32 R2, RZ, RZ, UR51 ;  /* 0x00000033ff027e24 */ /* 0x000fe2000f8e00ff */
[----:B------:R-:W-:Y:S01]  /*8800*/  UIADD3 UR51, UPT, UPT, UR51, 0x1, URZ ;  /* 0x0000000133337890 */ /* 0x000fe2000fffe0ff */
[----:B------:R-:W-:Y:S03]  /*8810*/  IMAD.U32 R0, RZ, RZ, UR37 ;  /* 0x00000025ff007e24 */ /* 0x000fe6000f8e00ff */
[----:B------:R-:W-:Y:S04]  /*8820*/  UISETP.NE.AND UP0, UPT, UR51, 0x4, UPT ;  /* 0x000000043300788c */ /* 0x000fe8000bf05270 */
[----:B------:R-:W-:Y:S03]  /*8830*/  USEL UR51, UR51, URZ, UP0 ;  /* 0x000000ff33337287 */ /* 0x000fe60008000000 */
[----:B------:R-:W-:Y:S05]  /*8840*/  @P0 LEA R2, R2, UR48, 0x3 ;  /* 0x0000003002020c11 */ /* 0x000fea000f8e18ff */
[----:B------:R-:W-:Y:S05]  /*8850*/  @P0 VIADD R2, R2, 0x50 ;  /* 0x0000005002020836 */ /* 0x000fea0000000000 */
[----:B------:R-:W-:Y:S04]  /*8860*/  @P0 PRMT R0, R0, 0x654, R2 ;  /* 0x0000065400000816 */ /* 0x000fe80000000002 */
[----:B------:R2:W-:Y:S03]  /*8870*/  @P0 SYNCS.ARRIVE.TRANS64.RED.A1T0 RZ, [R0+URZ], RZ ;  /* 0x000000ff00ff09a7 */ /* 0x0005e600081004ff */
.L_x_124:
[----:B------:R-:W-:Y:S01]  /*8880*/  ISETP.NE.AND P2, PT, R103, RZ, PT ;  /* 0x000000ff6700720c */ /* 0x000fe20003f45270 */
[----:B------:R-:W-:Y:S01]  /*8890*/  UIADD3 UR49, UPT, UPT, UR49, 0x4, URZ ;  /* 0x0000000431317890 */ /* 0x000fe2000fffe0ff */
[----:B------:R-:W-:Y:S01]  /*88a0*/  ISETP.NE.AND P0, PT, R105, 0x2, PT ;  /* 0x000000026900780c */ /* 0x000fe20003f05270 */
[----:B------:R-:W-:Y:S01]  /*88b0*/  IMAD.IADD R14, R43, 0x1, R86 ;  /* 0x000000012b0e7824 */ /* 0x000fe200078e0256 */
[----:B------:R-:W-:Y:S01]  /*88c0*/  ISETP.NE.AND P1, PT, R45, 0x4, PT ;  /* 0x000000042d00780c */ /* 0x000fe20003f25270 */
[----:B------:R-:W-:Y:S01]  /*88d0*/  IMAD.IADD R15, R44, 0x1, R87 ;  /* 0x000000012c0f7824 */ /* 0x000fe200078e0257 */
[----:B------:R-:W-:Y:S02]  /*88e0*/  SEL R2, RZ, 0x1, P0 ;  /* 0x00000001ff027807 */ /* 0x000fe40000000000 */
[----:B--2---:R-:W-:Y:S02]  /*88f0*/  SEL R0, RZ, 0x1, P1 ;  /* 0x00000001ff007807 */ /* 0x004fe40000800000 */
[----:B------:R-:W-:Y:S02]  /*8900*/  LOP3.LUT R95, R95, R2, RZ, 0x3c, !PT ;  /* 0x000000025f5f7212 */ /* 0x000fe400078e3cff */
[----:B------:R-:W-:Y:S02]  /*8910*/  LOP3.LUT R96, R96, R0, RZ, 0x3c, !PT ;  /* 0x0000000060607212 */ /* 0x000fe400078e3cff */
[----:B------:R-:W-:Y:S02]  /*8920*/  @P2 R2UR UR36, R94 ;  /* 0x000000005e2422ca */ /* 0x000fe400000e0000 */
[----:B------:R-:W-:Y:S02]  /*8930*/  SEL R105, R105, RZ, P0 ;  /* 0x000000ff69697207 */ /* 0x000fe40000000000 */
[----:B------:R-:W-:Y:S01]  /*8940*/  SEL R45, R45, RZ, P1 ;  /* 0x000000ff2d2d7207 */ /* 0x000fe20000800000 */
[----:B------:R-:W-:Y:S10]  /*8950*/  @P2 BRA `(.L_x_125) ;  /* 0xffffffc000502947 */ /* 0x000ff4000383ffff */
[----:B------:R-:W-:-:S09]  /*8960*/  UISETP.NE.AND UP0, UPT, UR50, URZ, UPT ;  /* 0x000000ff3200728c */ /* 0x000fd2000bf05270 */
[----:B------:R-:W-:Y:S05]  /*8970*/  BRA.U !UP0, `(.L_x_126) ;  /* 0x0000000108487547 */ /* 0x000fea000b800000 */
[----:B------:R-:W2:Y:S02]  /*8980*/  LDCU.64 UR4, c[0x0][0x890] ;  /* 0x00011200ff0477ac */ /* 0x000ea40008000a00 */
[----:B--2---:R-:W-:-:S04]  /*8990*/  UISETP.NE.U32.AND UP0, UPT, UR4, URZ, UPT ;  /* 0x000000ff0400728c */ /* 0x004fc8000bf05070 */
[----:B------:R-:W-:-:S09]  /*89a0*/  UISETP.NE.AND.EX UP0, UPT, UR5, URZ, UPT, UP0 ;  /* 0x000000ff0500728c */ /* 0x000fd2000bf05300 */
[----:B------:R-:W-:Y:S05]  /*89b0*/  BRA.U UP0, `(.L_x_127) ;  /* 0x00000001000c7547 */ /* 0x000fea000b800000 */
[----:B------:R-:W-:-:S13]  /*89c0*/  FSETP.NEU.AND P0, PT, R49, RZ, PT ;  /* 0x000000ff3100720b */ /* 0x000fda0003f0d000 */
[----:B------:R-:W-:Y:S05]  /*89d0*/  @!P0 EXIT ;  /* 0x000000000000894d */ /* 0x000fea0003800000 */
[----:B------:R-:W-:Y:S05]  /*89e0*/  BRA `(.L_x_126) ;  /* 0x00000000002c7947 */ /* 0x000fea0003800000 */
.L_x_127:
[----:B------:R-:W-:Y:S01]  /*89f0*/  ISETP.NE.AND P0, PT, R104, RZ, PT ;  /* 0x000000ff6800720c */ /* 0x000fe20003f05270 */
[----:B------:R-:W-:-:S12]  /*8a00*/  BSSY.RECONVERGENT B0, `(.L_x_126) ;  /* 0x0000009000007945 */ /* 0x000fd80003800200 */
[----:B------:R-:W-:Y:S05]  /*8a10*/  @P0 BRA `(.L_x_128) ;  /* 0x0000000000140947 */ /* 0x000fea0003800000 */
[----:B------:R-:W2:Y:S02]  /*8a20*/  LDCU.64 UR4, c[0x0][0x888] ;  /* 0x00011100ff0477ac */ /* 0x000ea40008000a00 */
[----:B--2---:R-:W-:-:S04]  /*8a30*/  ISETP.NE.U32.AND P0, PT, RZ, UR4, PT ;  /* 0x00000004ff007c0c */ /* 0x004fc8000bf05070 */
[----:B------:R-:W-:-:S13]  /*8a40*/  ISETP.NE.AND.EX P0, PT, RZ, UR5, PT, P0 ;  /* 0x00000005ff007c0c */ /* 0x000fda000bf05300 */
[----:B------:R-:W-:Y:S05]  /*8a50*/  @!P0 EXIT ;  /* 0x000000000000894d */ /* 0x000fea0003800000 */
[----:B------:R-:W-:Y:S05]  /*8a60*/  BRA `(.L_x_129) ;  /* 0x0000000000087947 */ /* 0x000fea0003800000 */
.L_x_128:
[----:B------:R-:W-:-:S13]  /*8a70*/  FSETP.NEU.AND P0, PT, R49, RZ, PT ;  /* 0x000000ff3100720b */ /* 0x000fda0003f0d000 */
[----:B------:R-:W-:Y:S05]  /*8a80*/  @!P0 EXIT ;  /* 0x000000000000894d */ /* 0x000fea0003800000 */
.L_x_129:
[----:B------:R-:W-:Y:S05]  /*8a90*/  BSYNC.RECONVERGENT B0 ;  /* 0x0000000000007941 */ /* 0x000fea0003800200 */
.L_x_126:
[----:B------:R-:W-:Y:S01]  /*8aa0*/  ULEA UR4, UR51, UR48, 0x3 ;  /* 0x0000003033047291 */ /* 0x000fe2000f8e18ff */
[----:B------:R-:W-:-:S04]  /*8ab0*/  DEPBAR.LE SB0, 0x0 ;  /* 0x000080000000791a */ /* 0x000fc80000000000 */
[----:B------:R-:W-:-:S04]  /*8ac0*/  UIADD3 UR4, UPT, UPT, UR4, 0x50, URZ ;  /* 0x0000005004047890 */ /* 0x000fc8000fffe0ff */
[----:B------:R-:W-:-:S09]  /*8ad0*/  UPRMT UR4, UR37, 0x654, UR4 ;  /* 0x0000065425047896 */ /* 0x000fd20008000004 */
[----:B------:R-:W-:Y:S01]  /*8ae0*/  SYNCS.ARRIVE.TRANS64.RED.A1T0 RZ, [UR4], RZ ;  /* 0x000000ffffff79a7 */ /* 0x000fe20008100404 */
[----:B------:R-:W-:Y:S05]  /*8af0*/  EXIT ;  /* 0x000000000000794d */ /* 0x000fea0003800000 */
.L_x_19:
[----:B--2---:R2:W1:Y:S02]  /*8b00*/  SYNCS.PHASECHK.TRANS64.TRYWAIT P0, [R2+URZ+0xf0], R3 ;  /* 0x0000f003020075a7 */ /* 0x00446400080011ff */
[----:B-1----:R-:W-:Y:S05]  /*8b10*/  @!P0 NANOSLEEP.SYNCS 0x989680 ;  /* 0x009896800000895d */ /* 0x002fea0003900000 */
[----:B------:R-:W1:Y:S02]  /*8b20*/  @!P0 SYNCS.PHASECHK.TRANS64 P0, [R2+URZ+0xf0], R3 ;  /* 0x0000f003020085a7 */ /* 0x000e6400080010ff */
[----:B-1----:R-:W-:Y:S05]  /*8b30*/  @!P0 BRA `(.L_x_19) ;  /* 0xfffffffc00f08947 */ /* 0x002fea000383ffff */
[----:B------:R-:W-:Y:S05]  /*8b40*/  BRA `(.L_x_130) ;  /* 0xffffff88009c7947 */ /* 0x000fea000383ffff */
.L_x_22:
[----:B-1----:R-:W-:-:S07]  /*8b50*/  MOV R2, UR33 ;  /* 0x0000002100027c02 */ /* 0x002fce0008000f00 */
.L_x_131:
[----:B-1----:R1:W2:Y:S02]  /*8b60*/  SYNCS.PHASECHK.TRANS64.TRYWAIT P0, [R2+URZ+0x18], R4 ;  /* 0x00001804020075a7 */ /* 0x0022a400080011ff */
[----:B--2---:R-:W-:Y:S05]  /*8b70*/  @!P0 NANOSLEEP.SYNCS 0x989680 ;  /* 0x009896800000895d */ /* 0x004fea0003900000 */
[----:B------:R-:W2:Y:S02]  /*8b80*/  @!P0 SYNCS.PHASECHK.TRANS64 P0, [R2+URZ+0x18], R4 ;  /* 0x00001804020085a7 */ /* 0x000ea400080010ff */
[----:B--2---:R-:W-:Y:S05]  /*8b90*/  @!P0 BRA `(.L_x_131) ;  /* 0xfffffffc00f08947 */ /* 0x004fea000383ffff */
[----:B------:R-:W-:Y:S05]  /*8ba0*/  BRA `(.L_x_21) ;  /* 0xffffff8800ec7947 */ /* 0x000fea000383ffff */
.L_x_28:
[----:B-1----:R-:W-:-:S07]  /*8bb0*/  MOV R2, UR17 ;  /* 0x0000001100027c02 */ /* 0x002fce0008000f00 */
.L_x_132:
[----:B-1----:R1:W2:Y:S02]  /*8bc0*/  SYNCS.PHASECHK.TRANS64.TRYWAIT P0, [R2+URZ+0x18], R4 ;  /* 0x00001804020075a7 */ /* 0x0022a400080011ff */
[----:B--2---:R-:W-:Y:S05]  /*8bd0*/  @!P0 NANOSLEEP.SYNCS 0x989680 ;  /* 0x009896800000895d */ /* 0x004fea0003900000 */
[----:B------:R-:W2:Y:S02]  /*8be0*/  @!P0 SYNCS.PHASECHK.TRANS64 P0, [R2+URZ+0x18], R4 ;  /* 0x00001804020085a7 */ /* 0x000ea400080010ff */
[----:B--2---:R-:W-:Y:S05]  /*8bf0*/  @!P0 BRA `(.L_x_132) ;  /* 0xfffffffc00f08947 */ /* 0x004fea000383ffff */
[----:B------:R-:W-:Y:S05]  /*8c00*/  BRA `(.L_x_27) ;  /* 0xffffff8c00907947 */ /* 0x000fea000383ffff */
.L_x_32:
[----:B-1----:R1:W2:Y:S02]  /*8c10*/  SYNCS.PHASECHK.TRANS64.TRYWAIT P0, [R2+URZ+0x80], R3 ;  /* 0x00008003020075a7 */ /* 0x0022a400080011ff */
[----:B--2---:R-:W-:Y:S05]  /*8c20*/  @!P0 NANOSLEEP.SYNCS 0x989680 ;  /* 0x009896800000895d */ /* 0x004fea0003900000 */
[----:B------:R-:W2:Y:S02]  /*8c30*/  @!P0 SYNCS.PHASECHK.TRANS64 P0, [R2+URZ+0x80], R3 ;  /* 0x00008003020085a7 */ /* 0x000ea400080010ff */
[----:B--2---:R-:W-:Y:S05]  /*8c40*/  @!P0 BRA `(.L_x_32) ;  /* 0xfffffffc00f08947 */ /* 0x004fea000383ffff */
[----:B------:R-:W-:Y:S05]  /*8c50*/  BRA `(.L_x_133) ;  /* 0xffffff90001c7947 */ /* 0x000fea000383ffff */
.L_x_36:
[----:B----4-:R-:W-:-:S07]  /*8c60*/  MOV R0, UR5 ;  /* 0x0000000500007c02 */ /* 0x010fce0008000f00 */
.L_x_134:
[----:B-1----:R1:W2:Y:S02]  /*8c70*/  SYNCS.PHASECHK.TRANS64.TRYWAIT P0, [R0+URZ], R2 ;  /* 0x00000002000075a7 */ /* 0x0022a400080011ff */
[----:B--2---:R-:W-:Y:S05]  /*8c80*/  @!P0 NANOSLEEP.SYNCS 0x989680 ;  /* 0x009896800000895d */ /* 0x004fea0003900000 */
[----:B------:R-:W2:Y:S02]  /*8c90*/  @!P0 SYNCS.PHASECHK.TRANS64 P0, [R0+URZ], R2 ;  /* 0x00000002000085a7 */ /* 0x000ea400080010ff */
[----:B--2---:R-:W-:Y:S05]  /*8ca0*/  @!P0 BRA `(.L_x_134) ;  /* 0xfffffffc00f08947 */ /* 0x004fea000383ffff */
[----:B------:R-:W-:Y:S05]  /*8cb0*/  BRA `(.L_x_135) ;  /* 0xffffff94008c7947 */ /* 0x000fea000383ffff */
.L_x_37:
[----:B----4-:R-:W-:-:S07]  /*8cc0*/  MOV R0, UR5 ;  /* 0x0000000500007c02 */ /* 0x010fce0008000f00 */
.L_x_136:
[----:B-1----:R1:W2:Y:S02]  /*8cd0*/  SYNCS.PHASECHK.TRANS64.TRYWAIT P0, [R0+URZ], R2 ;  /* 0x00000002000075a7 */ /* 0x0022a400080011ff */
[----:B--2---:R-:W-:Y:S05]  /*8ce0*/  @!P0 NANOSLEEP.SYNCS 0x989680 ;  /* 0x009896800000895d */ /* 0x004fea0003900000 */
[----:B------:R-:W2:Y:S02]  /*8cf0*/  @!P0 SYNCS.PHASECHK.TRANS64 P0, [R0+URZ], R2 ;  /* 0x00000002000085a7 */ /* 0x000ea400080010ff */
[----:B--2---:R-:W-:Y:S05]  /*8d00*/  @!P0 BRA `(.L_x_136) ;  /* 0xfffffffc00f08947 */ /* 0x004fea000383ffff */
[----:B------:R-:W-:Y:S05]  /*8d10*/  BRA `(.L_x_137) ;  /* 0xffffff9400987947 */ /* 0x000fea000383ffff */
.L_x_40:
[----:B-1----:R1:W2:Y:S02]  /*8d20*/  SYNCS.PHASECHK.TRANS64.TRYWAIT P0, [R0+URZ+0xe0], R4 ;  /* 0x0000e004000075a7 */ /* 0x0022a400080011ff */
[----:B--2---:R-:W-:Y:S05]  /*8d30*/  @!P0 NANOSLEEP.SYNCS 0x989680 ;  /* 0x009896800000895d */ /* 0x004fea0003900000 */
[----:B------:R-:W2:Y:S02]  /*8d40*/  @!P0 SYNCS.PHASECHK.TRANS64 P0, [R0+URZ+0xe0], R4 ;  /* 0x0000e004000085a7 */ /* 0x000ea400080010ff */
[----:B--2---:R-:W-:Y:S05]  /*8d50*/  @!P0 BRA `(.L_x_40) ;  /* 0xfffffffc00f08947 */ /* 0x004fea000383ffff */
[----:B------:R-:W-:Y:S05]  /*8d60*/  BRA `(.L_x_138) ;  /* 0xffffff9400f47947 */ /* 0x000fea000383ffff */
.L_x_41:
[----:B------:R-:W-:-:S07]  /*8d70*/  MOV R0, UR5 ;  /* 0x0000000500007c02 */ /* 0x000fce0008000f00 */
.L_x_139:
[----:B-1----:R1:W2:Y:S02]  /*8d80*/  SYNCS.PHASECHK.TRANS64.TRYWAIT P0, [R0+URZ+0x90], R5 ;  /* 0x00009005000075a7 */ /* 0x0022a400080011ff */
[----:B--2---:R-:W-:Y:S05]  /*8d90*/  @!P0 NANOSLEEP.SYNCS 0x989680 ;  /* 0x009896800000895d */ /* 0x004fea0003900000 */
[----:B------:R-:W2:Y:S02]  /*8da0*/  @!P0 SYNCS.PHASECHK.TRANS64 P0, [R0+URZ+0x90], R5 ;  /* 0x00009005000085a7 */ /* 0x000ea400080010ff */
[----:B--2---:R-:W-:Y:S05]  /*8db0*/  @!P0 BRA `(.L_x_139) ;  /* 0xfffffffc00f08947 */ /* 0x004fea000383ffff */
[----:B------:R-:W-:Y:S05]  /*8dc0*/  BRA `(.L_x_140) ;  /* 0xffffff9800047947 */ /* 0x000fea000383ffff */
.L_x_42:
[----:B-1----:R1:W2:Y:S02]  /*8dd0*/  SYNCS.PHASECHK.TRANS64.TRYWAIT P1, [R0+URZ+0x80], R4 ;  /* 0x00008004000075a7 */ /* 0x0022a400080211ff */
[----:B--2---:R-:W-:Y:S05]  /*8de0*/  @!P1 NANOSLEEP.SYNCS 0x989680 ;  /* 0x009896800000995d */ /* 0x004fea0003900000 */
[----:B------:R-:W2:Y:S02]  /*8df0*/  @!P1 SYNCS.PHASECHK.TRANS64 P1, [R0+URZ+0x80], R4 ;  /* 0x00008004000095a7 */ /* 0x000ea400080210ff */
[----:B--2---:R-:W-:Y:S05]  /*8e00*/  @!P1 BRA `(.L_x_42) ;  /* 0xfffffffc00f09947 */ /* 0x004fea000383ffff */
[----:B------:R-:W-:Y:S05]  /*8e10*/  BRA `(.L_x_141) ;  /* 0xffffff9800347947 */ /* 0x000fea000383ffff */
.L_x_45:
[----:B------:R-:W-:-:S07]  /*8e20*/  MOV R0, UR5 ;  /* 0x0000000500007c02 */ /* 0x000fce0008000f00 */
.L_x_142:
[----:B-1----:R1:W2:Y:S02]  /*8e30*/  SYNCS.PHASECHK.TRANS64.TRYWAIT P0, [R0+URZ+0x90], R2 ;  /* 0x00009002000075a7 */ /* 0x0022a400080011ff */
[----:B--2---:R-:W-:Y:S05]  /*8e40*/  @!P0 NANOSLEEP.SYNCS 0x989680 ;  /* 0x009896800000895d */ /* 0x004fea0003900000 */
[----:B------:R-:W2:Y:S02]  /*8e50*/  @!P0 SYNCS.PHASECHK.TRANS64 P0, [R0+URZ+0x90], R2 ;  /* 0x00009002000085a7 */ /* 0x000ea400080010ff */
[----:B--2---:R-:W-:Y:S05]  /*8e60*/  @!P0 BRA `(.L_x_142) ;  /* 0xfffffffc00f08947 */ /* 0x004fea000383ffff */
[----:B------:R-:W-:Y:S05]  /*8e70*/  BRA `(.L_x_44) ;  /* 0xffffff9800887947 */ /* 0x000fea000383ffff */
.L_x_52:
[----:B-1----:R1:W2:Y:S02]  /*8e80*/  SYNCS.PHASECHK.TRANS64.TRYWAIT P1, [R0+URZ+0x80], R2 ;  /* 0x00008002000075a7 */ /* 0x0022a400080211ff */
[----:B--2---:R-:W-:Y:S05]  /*8e90*/  @!P1 NANOSLEEP.SYNCS 0x989680 ;  /* 0x009896800000995d */ /* 0x004fea0003900000 */
[----:B------:R-:W2:Y:S02]  /*8ea0*/  @!P1 SYNCS.PHASECHK.TRANS64 P1, [R0+URZ+0x80], R2 ;  /* 0x00008002000095a7 */ /* 0x000ea400080210ff */
[----:B--2---:R-:W-:Y:S05]  /*8eb0*/  @!P1 BRA `(.L_x_52) ;  /* 0xfffffffc00f09947 */ /* 0x004fea000383ffff */
[----:B------:R-:W-:Y:S05]  /*8ec0*/  BRA `(.L_x_143) ;  /* 0xffffff9c00e87947 */ /* 0x000fea000383ffff */
.L_x_53:
[----:B------:R-:W-:-:S07]  /*8ed0*/  MOV R2, UR8 ;  /* 0x0000000800027c02 */ /* 0x000fce0008000f00 */
.L_x_144:
[----:B-1----:R1:W2:Y:S02]  /*8ee0*/  SYNCS.PHASECHK.TRANS64.TRYWAIT P0, [R2+URZ+0xc0], R0 ;  /* 0x0000c000020075a7 */ /* 0x0022a400080011ff */
[----:B--2---:R-:W-:Y:S05]  /*8ef0*/  @!P0 NANOSLEEP.SYNCS 0x989680 ;  /* 0x009896800000895d */ /* 0x004fea0003900000 */
[----:B------:R-:W2:Y:S02]  /*8f00*/  @!P0 SYNCS.PHASECHK.TRANS64 P0, [R2+URZ+0xc0], R0 ;  /* 0x0000c000020085a7 */ /* 0x000ea400080010ff */
[----:B--2---:R-:W-:Y:S05]  /*8f10*/  @!P0 BRA `(.L_x_144) ;  /* 0xfffffffc00f08947 */ /* 0x004fea000383ffff */
[----:B------:R-:W-:Y:S05]  /*8f20*/  BRA `(.L_x_145) ;  /* 0xffffffa000207947 */ /* 0x000fea000383ffff */
.L_x_56:
[----:B------:R-:W-:Y:S07]  /*8f30*/  MOV R0, UR7 ;  /* 0x0000000700007c02 */ /* 0x000fee0008000f00 */
.L_x_146:
[----:B-1----:R1:W2:Y:S02]  /*8f40*/  SYNCS.PHASECHK.TRANS64.TRYWAIT P0, [R0+URZ], R2 ;  /* 0x00000002000075a7 */ /* 0x0022a400080011ff */
[----:B--2---:R-:W-:Y:S05]  /*8f50*/  @!P0 NANOSLEEP.SYNCS 0x989680 ;  /* 0x009896800000895d */ /* 0x004fea0003900000 */
[----:B------:R-:W2:Y:S02]  /*8f60*/  @!P0 SYNCS.PHASECHK.TRANS64 P0, [R0+URZ], R2 ;  /* 0x00000002000085a7 */ /* 0x000ea400080010ff */
[----:B--2---:R-:W-:Y:S05]  /*8f70*/  @!P0 BRA `(.L_x_146) ;  /* 0xfffffffc00f08947 */ /* 0x004fea000383ffff */
[----:B------:R-:W-:Y:S05]  /*8f80*/  BRA `(.L_x_55) ;  /* 0xffffffa0003c7947 */ /* 0x000fea000383ffff */
.L_x_59:
[----:B------:R-:W-:-:S07]  /*8f90*/  MOV R0, UR5 ;  /* 0x0000000500007c02 */ /* 0x000fce0008000f00 */
.L_x_147:
[----:B--2---:R2:W3:Y:S02]  /*8fa0*/  SYNCS.PHASECHK.TRANS64.TRYWAIT P0, [R0+URZ], R2 ;  /* 0x00000002000075a7 */ /* 0x0044e400080011ff */
[----:B---3--:R-:W-:Y:S05]  /*8fb0*/  @!P0 NANOSLEEP.SYNCS 0x989680 ;  /* 0x009896800000895d */ /* 0x008fea0003900000 */
[----:B------:R-:W3:Y:S02]  /*8fc0*/  @!P0 SYNCS.PHASECHK.TRANS64 P0, [R0+URZ], R2 ;  /* 0x00000002000085a7 */ /* 0x000ee400080010ff */
[----:B---3--:R-:W-:Y:S05]  /*8fd0*/  @!P0 BRA `(.L_x_147) ;  /* 0xfffffffc00f08947 */ /* 0x008fea000383ffff */
[----:B------:R-:W-:Y:S05]  /*8fe0*/  BRA `(.L_x_148) ;  /* 0xffffffa000f07947 */ /* 0x000fea000383ffff */
.L_x_60:
[----:B------:R-:W-:-:S07]  /*8ff0*/  MOV R0, UR5 ;  /* 0x0000000500007c02 */ /* 0x000fce0008000f00 */
.L_x_149:
[----:B-1----:R1:W2:Y:S02]  /*9000*/  SYNCS.PHASECHK.TRANS64.TRYWAIT P0, [R0+URZ], R3 ;  /* 0x00000003000075a7 */ /* 0x0022a400080011ff */
[----:B--2---:R-:W-:Y:S05]  /*9010*/  @!P0 NANOSLEEP.SYNCS 0x989680 ;  /* 0x009896800000895d */ /* 0x004fea0003900000 */
[----:B------:R-:W2:Y:S02]  /*9020*/  @!P0 SYNCS.PHASECHK.TRANS64 P0, [R0+URZ], R3 ;  /* 0x00000003000085a7 */ /* 0x000ea400080010ff */
[----:B--2---:R-:W-:Y:S05]  /*9030*/  @!P0 BRA `(.L_x_149) ;  /* 0xfffffffc00f08947 */ /* 0x004fea000383ffff */
[----:B------:R-:W-:Y:S05]  /*9040*/  BRA `(.L_x_150) ;  /* 0xffffffa000fc7947 */ /* 0x000fea000383ffff */
.L_x_61:
[----:B------:R-:W-:-:S07]  /*9050*/  MOV R0, UR5 ;  /* 0x0000000500007c02 */ /* 0x000fce0008000f00 */
.L_x_151:
[----:B-1----:R1:W2:Y:S02]  /*9060*/  SYNCS.PHASECHK.TRANS64.TRYWAIT P0, [R0+URZ], R3 ;  /* 0x00000003000075a7 */ /* 0x0022a400080011ff */
[----:B--2---:R-:W-:Y:S05]  /*9070*/  @!P0 NANOSLEEP.SYNCS 0x989680 ;  /* 0x009896800000895d */ /* 0x004fea0003900000 */
[----:B------:R-:W2:Y:S02]  /*9080*/  @!P0 SYNCS.PHASECHK.TRANS64 P0, [R0+URZ], R3 ;  /* 0x00000003000085a7 */ /* 0x000ea400080010ff */
[----:B--2---:R-:W-:Y:S05]  /*9090*/  @!P0 BRA `(.L_x_151) ;  /* 0xfffffffc00f08947 */ /* 0x004fea000383ffff */
[----:B------:R-:W-:Y:S05]  /*90a0*/  BRA `(.L_x_152) ;  /* 0xffffffa400087947 */ /* 0x000fea000383ffff */
.L_x_62:
[----:B-1----:R-:W-:-:S07]  /*90b0*/  MOV R0, UR7 ;  /* 0x0000000700007c02 */ /* 0x002fce0008000f00 */
.L_x_153:
[----:B-1----:R1:W2:Y:S02]  /*90c0*/  SYNCS.PHASECHK.TRANS64.TRYWAIT P0, [R0+URZ], R2 ;  /* 0x00000002000075a7 */ /* 0x0022a400080011ff */
[----:B--2---:R-:W-:Y:S05]  /*90d0*/  @!P0 NANOSLEEP.SYNCS 0x989680 ;  /* 0x009896800000895d */ /* 0x004fea0003900000 */
[----:B------:R-:W2:Y:S02]  /*90e0*/  @!P0 SYNCS.PHASECHK.TRANS64 P0, [R0+URZ], R2 ;  /* 0x00000002000085a7 */ /* 0x000ea400080010ff */
[----:B--2---:R-:W-:Y:S05]  /*90f0*/  @!P0 BRA `(.L_x_153) ;  /* 0xfffffffc00f08947 */ /* 0x004fea000383ffff */
[----:B------:R-:W-:Y:S05]  /*9100*/  BRA `(.L_x_154) ;  /* 0xffffffa400147947 */ /* 0x000fea000383ffff */
.L_x_67:
[----:B--2---:R2:W3:Y:S02]  /*9110*/  SYNCS.PHASECHK.TRANS64.TRYWAIT P0, [R0+URZ+0x80], R2 ;  /* 0x00008002000075a7 */ /* 0x0044e400080011ff */
[----:B---3--:R-:W-:Y:S05]  /*9120*/  @!P0 NANOSLEEP.SYNCS 0x989680 ;  /* 0x009896800000895d */ /* 0x008fea0003900000 */
[----:B------:R-:W3:Y:S02]  /*9130*/  @!P0 SYNCS.PHASECHK.TRANS64 P0, [R0+URZ+0x80], R2 ;  /* 0x00008002000085a7 */ /* 0x000ee400080010ff */
[----:B---3--:R-:W-:Y:S05]  /*9140*/  @!P0 BRA `(.L_x_67) ;  /* 0xfffffffc00f08947 */ /* 0x008fea000383ffff */
[----:B------:R-:W-:Y:S05]  /*9150*/  BRA `(.L_x_155) ;  /* 0xffffffa800207947 */ /* 0x000fea000383ffff */
.L_x_70:
[----:B------:R-:W-:Y:S07]  /*9160*/  MOV R0, UR7 ;  /* 0x0000000700007c02 */ /* 0x000fee0008000f00 */
.L_x_156:
[----:B--2---:R2:W3:Y:S02]  /*9170*/  SYNCS.PHASECHK.TRANS64.TRYWAIT P0, [R0+URZ+0x78], R2 ;  /* 0x00007802000075a7 */ /* 0x0044e400080011ff */
[----:B---3--:R-:W-:Y:S05]  /*9180*/  @!P0 NANOSLEEP.SYNCS 0x989680 ;  /* 0x009896800000895d */ /* 0x008fea0003900000 */
[----:B------:R-:W3:Y:S02]  /*9190*/  @!P0 SYNCS.PHASECHK.TRANS64 P0, [R0+URZ+0x78], R2 ;  /* 0x00007802000085a7 */ /* 0x000ee400080010ff */
[----:B---3--:R-:W-:Y:S05]  /*91a0*/  @!P0 BRA `(.L_x_156) ;  /* 0xfffffffc00f08947 */ /* 0x008fea000383ffff */
[----:B------:R-:W-:Y:S05]  /*91b0*/  BRA `(.L_x_69) ;  /* 0xffffffac00007947 */ /* 0x000fea000383ffff */
.L_x_73:
[----:B------:R-:W-:Y:S07]  /*91c0*/  MOV R0, UR7 ;  /* 0x0000000700007c02 */ /* 0x000fee0008000f00 */
.L_x_157:
[----:B-1----:R1:W2:Y:S02]  /*91d0*/  SYNCS.PHASECHK.TRANS64.TRYWAIT P0, [R0+URZ+0x50], R14 ;  /* 0x0000500e000075a7 */ /* 0x0022a400080011ff */
[----:B--2---:R-:W-:Y:S05]  /*91e0*/  @!P0 NANOSLEEP.SYNCS 0x989680 ;  /* 0x009896800000895d */ /* 0x004fea0003900000 */
[----:B------:R-:W2:Y:S02]  /*91f0*/  @!P0 SYNCS.PHASECHK.TRANS64 P0, [R0+URZ+0x50], R14 ;  /* 0x0000500e000085a7 */ /* 0x000ea400080010ff */
[----:B--2---:R-:W-:Y:S05]  /*9200*/  @!P0 BRA `(.L_x_157) ;  /* 0xfffffffc00f08947 */ /* 0x004fea000383ffff */
[----:B------:R-:W-:Y:S05]  /*9210*/  BRA `(.L_x_158) ;  /* 0xffffffac00787947 */ /* 0x000fea000383ffff */
.L_x_74:
[----:B------:R-:W-:Y:S07]  /*9220*/  MOV R0, UR7 ;  /* 0x0000000700007c02 */ /* 0x000fee0008000f00 */
.L_x_159:
[----:B-1----:R1:W2:Y:S02]  /*9230*/  SYNCS.PHASECHK.TRANS64.TRYWAIT P0, [R0+URZ+0x58], R14 ;  /* 0x0000580e000075a7 */ /* 0x0022a400080011ff */
[----:B--2---:R-:W-:Y:S05]  /*9240*/  @!P0 NANOSLEEP.SYNCS 0x989680 ;  /* 0x009896800000895d */ /* 0x004fea0003900000 */
[----:B------:R-:W2:Y:S02]  /*9250*/  @!P0 SYNCS.PHASECHK.TRANS64 P0, [R0+URZ+0x58], R14 ;  /* 0x0000580e000085a7 */ /* 0x000ea400080010ff */
[----:B--2---:R-:W-:Y:S05]  /*9260*/  @!P0 BRA `(.L_x_159) ;  /* 0xfffffffc00f08947 */ /* 0x004fea000383ffff */
[----:B------:R-:W-:Y:S05]  /*9270*/  BRA `(.L_x_160) ;  /* 0xffffffac00b07947 */ /* 0x000fea000383ffff */
.L_x_75:
[----:B------:R-:W-:Y:S07]  /*9280*/  MOV R0, UR7 ;  /* 0x0000000700007c02 */ /* 0x000fee0008000f00 */
.L_x_161:
[----:B-1----:R1:W2:Y:S02]  /*9290*/  SYNCS.PHASECHK.TRANS64.TRYWAIT P0, [R0+URZ+0x60], R14 ;  /* 0x0000600e000075a7 */ /* 0x0022a400080011ff */
[----:B--2---:R-:W-:Y:S05]  /*92a0*/  @!P0 NANOSLEEP.SYNCS 0x989680 ;  /* 0x009896800000895d */ /* 0x004fea0003900000 */
[----:B------:R-:W2:Y:S02]  /*92b0*/  @!P0 SYNCS.PHASECHK.TRANS64 P0, [R0+URZ+0x60], R14 ;  /* 0x0000600e000085a7 */ /* 0x000ea400080010ff */
[----:B--2---:R-:W-:Y:S05]  /*92c0*/  @!P0 BRA `(.L_x_161) ;  /* 0xfffffffc00f08947 */ /* 0x004fea000383ffff */
[----:B------:R-:W-:Y:S05]  /*92d0*/  BRA `(.L_x_162) ;  /* 0xffffffac00f47947 */ /* 0x000fea000383ffff */
.L_x_76:
[----:B------:R-:W-:Y:S07]  /*92e0*/  MOV R0, UR7 ;  /* 0x0000000700007c02 */ /* 0x000fee0008000f00 */
.L_x_163:
[----:B-1----:R1:W2:Y:S02]  /*92f0*/  SYNCS.PHASECHK.TRANS64.TRYWAIT P0, [R0+URZ+0x68], R14 ;  /* 0x0000680e000075a7 */ /* 0x0022a400080011ff */
[----:B--2---:R-:W-:Y:S05]  /*9300*/  @!P0 NANOSLEEP.SYNCS 0x989680 ;  /* 0x009896800000895d */ /* 0x004fea0003900000 */
[----:B------:R-:W2:Y:S02]  /*9310*/  @!P0 SYNCS.PHASECHK.TRANS64 P0, [R0+URZ+0x68], R14 ;  /* 0x0000680e000085a7 */ /* 0x000ea400080010ff */
[----:B--2---:R-:W-:Y:S05]  /*9320*/  @!P0 BRA `(.L_x_163) ;  /* 0xfffffffc00f08947 */ /* 0x004fea000383ffff */
[----:B------:R-:W-:Y:S05]  /*9330*/  BRA `(.L_x_164) ;  /* 0xffffffb000787947 */ /* 0x000fea000383ffff */
.L_x_78:
[----:B------:R-:W-:-:S07]  /*9340*/  MOV R0, UR7 ;  /* 0x0000000700007c02 */ /* 0x000fce0008000f00 */
.L_x_165:
[----:B-1----:R1:W3:Y:S02]  /*9350*/  SYNCS.PHASECHK.TRANS64.TRYWAIT P0, [R0+URZ+0x50], R2 ;  /* 0x00005002000075a7 */ /* 0x0022e400080011ff */
[----:B---3--:R-:W-:Y:S05]  /*9360*/  @!P0 NANOSLEEP.SYNCS 0x989680 ;  /* 0x009896800000895d */ /* 0x008fea0003900000 */
[----:B------:R-:W3:Y:S02]  /*9370*/  @!P0 SYNCS.PHASECHK.TRANS64 P0, [R0+URZ+0x50], R2 ;  /* 0x00005002000085a7 */ /* 0x000ee400080010ff */
[----:B---3--:R-:W-:Y:S05]  /*9380*/  @!P0 BRA `(.L_x_165) ;  /* 0xfffffffc00f08947 */ /* 0x008fea000383ffff */
[----:B------:R-:W-:Y:S05]  /*9390*/  BRA `(.L_x_166) ;  /* 0xffffffb000e87947 */ /* 0x000fea000383ffff */
.L_x_79:
[----:B-1----:R-:W-:-:S07]  /*93a0*/  MOV R0, UR7 ;  /* 0x0000000700007c02 */ /* 0x002fce0008000f00 */
.L_x_167:
[----:B-1----:R1:W3:Y:S02]  /*93b0*/  SYNCS.PHASECHK.TRANS64.TRYWAIT P0, [R0+URZ+0x58], R2 ;  /* 0x00005802000075a7 */ /* 0x0022e400080011ff */
[----:B---3--:R-:W-:Y:S05]  /*93c0*/  @!P0 NANOSLEEP.SYNCS 0x989680 ;  /* 0x009896800000895d */ /* 0x008fea0003900000 */
[----:B------:R-:W3:Y:S02]  /*93d0*/  @!P0 SYNCS.PHASECHK.TRANS64 P0, [R0+URZ+0x58], R2 ;  /* 0x00005802000085a7 */ /* 0x000ee400080010ff */
[----:B---3--:R-:W-:Y:S05]  /*93e0*/  @!P0 BRA `(.L_x_167) ;  /* 0xfffffffc00f08947 */ /* 0x008fea000383ffff */
[----:B------:R-:W-:Y:S05]  /*93f0*/  BRA `(.L_x_168) ;  /* 0xffffffb000d87947 */ /* 0x000fea000383ffff */
.L_x_80:
[----:B-1----:R-:W-:-:S07]  /*9400*/  MOV R0, UR7 ;  /* 0x0000000700007c02 */ /* 0x002fce0008000f00 */
.L_x_169:
[----:B-1----:R1:W3:Y:S02]  /*9410*/  SYNCS.PHASECHK.TRANS64.TRYWAIT P0, [R0+URZ+0x60], R2 ;  /* 0x00006002000075a7 */ /* 0x0022e400080011ff */
[----:B---3--:R-:W-:Y:S05]  /*9420*/  @!P0 NANOSLEEP.SYNCS 0x989680 ;  /* 0x009896800000895d */ /* 0x008fea0003900000 */
[----:B------:R-:W3:Y:S02]  /*9430*/  @!P0 SYNCS.PHASECHK.TRANS64 P0, [R0+URZ+0x60], R2 ;  /* 0x00006002000085a7 */ /* 0x000ee400080010ff */
[----:B---3--:R-:W-:Y:S05]  /*9440*/  @!P0 BRA `(.L_x_169) ;  /* 0xfffffffc00f08947 */ /* 0x008fea000383ffff */
[----:B------:R-:W-:Y:S05]  /*9450*/  BRA `(.L_x_170) ;  /* 0xffffffb000c87947 */ /* 0x000fea000383ffff */
.L_x_82:
[----:B--2---:R2:W4:Y:S02]  /*9460*/  SYNCS.PHASECHK.TRANS64.TRYWAIT P0, [R0+URZ+0x80], R2 ;  /* 0x00008002000075a7 */ /* 0x00452400080011ff */
[----:B----4-:R-:W-:Y:S05]  /*9470*/  @!P0 NANOSLEEP.SYNCS 0x989680 ;  /* 0x009896800000895d */ /* 0x010fea0003900000 */
[----:B------:R-:W4:Y:S02]  /*9480*/  @!P0 SYNCS.PHASECHK.TRANS64 P0, [R0+URZ+0x80], R2 ;  /* 0x00008002000085a7 */ /* 0x000f2400080010ff */
[----:B----4-:R-:W-:Y:S05]  /*9490*/  @!P0 BRA `(.L_x_82) ;  /* 0xfffffffc00f08947 */ /* 0x010fea000383ffff */
[----:B------:R-:W-:Y:S05]  /*94a0*/  BRA `(.L_x_171) ;  /* 0xffffffb400907947 */ /* 0x000fea000383ffff */
.L_x_93:
[----:B-1----:R-:W-:Y:S04]  /*94b0*/  MOV R2, UR48 ;  /* 0x0000003000027c02 */ /* 0x002fe80008000f00 */
[----:B------:R1:W3:Y:S03]  /*94c0*/  SYNCS.PHASECHK.TRANS64.TRYWAIT P1, [R2+URZ+0x30], R3 ;  /* 0x00003003020075a7 */ /* 0x0002e600080211ff */
[----:B---3--:R-:W-:Y:S05]  /*94d0*/  @!P1 NANOSLEEP.SYNCS 0x989680 ;  /* 0x009896800000995d */ /* 0x008fea0003900000 */
[----:B------:R-:W3:Y:S02]  /*94e0*/  @!P1 SYNCS.PHASECHK.TRANS64 P1, [R2+URZ+0x30], R3 ;  /* 0x00003003020095a7 */ /* 0x000ee400080210ff */
[----:B---3--:R-:W-:Y:S05]  /*94f0*/  @!P1 BRA `(.L_x_93) ;  /* 0xfffffffc00ec9947 */ /* 0x008fea000383ffff */
[----:B------:R-:W-:Y:S05]  /*9500*/  BRA `(.L_x_92) ;  /* 0xffffffc0009c7947 */ /* 0x000fea000383ffff */
.L_x_95:
[----:B-1----:R1:W4:Y:S02]  /*9510*/  SYNCS.PHASECHK.TRANS64.TRYWAIT P0, [R64+URZ+0xa0], R0 ;  /* 0x0000a000400075a7 */ /* 0x00232400080011ff */
[----:B----4-:R-:W-:Y:S05]  /*9520*/  @!P0 NANOSLEEP.SYNCS 0x989680 ;  /* 0x009896800000895d */ /* 0x010fea0003900000 */
[----:B------:R-:W4:Y:S02]  /*9530*/  @!P0 SYNCS.PHASECHK.TRANS64 P0, [R64+URZ+0xa0], R0 ;  /* 0x0000a000400085a7 */ /* 0x000f2400080010ff */
[----:B----4-:R-:W-:Y:S05]  /*9540*/  @!P0 BRA `(.L_x_95) ;  /* 0xfffffffc00f08947 */ /* 0x010fea000383ffff */
[----:B------:R-:W-:Y:S05]  /*9550*/  BRA `(.L_x_94) ;  /* 0xffffffc000c47947 */ /* 0x000fea000383ffff */
.L_x_104:
[----:B--2---:R2:W4:Y:S02]  /*9560*/  SYNCS.PHASECHK.TRANS64.TRYWAIT P0, [R2+URZ+0x30], R0 ;  /* 0x00003000020075a7 */ /* 0x00452400080011ff */
[----:B----4-:R-:W-:Y:S05]  /*9570*/  @!P0 NANOSLEEP.SYNCS 0x989680 ;  /* 0x009896800000895d */ /* 0x010fea0003900000 */
[----:B------:R-:W4:Y:S02]  /*9580*/  @!P0 SYNCS.PHASECHK.TRANS64 P0, [R2+URZ+0x30], R0 ;  /* 0x00003000020085a7 */ /* 0x000f2400080010ff */
[----:B----4-:R-:W-:Y:S05]  /*9590*/  @!P0 BRA `(.L_x_104) ;  /* 0xfffffffc00f08947 */ /* 0x010fea000383ffff */
[----:B------:R-:W-:Y:S05]  /*95a0*/  BRA `(.L_x_103) ;  /* 0xffffffcc00a07947 */ /* 0x000fea000383ffff */
.L_x_112:
[----:B--2---:R2:W4:Y:S02]  /*95b0*/  SYNCS.PHASECHK.TRANS64.TRYWAIT P0, [R0+URZ+0x30], R6 ;  /* 0x00003006000075a7 */ /* 0x00452400080011ff */
[----:B----4-:R-:W-:Y:S05]  /*95c0*/  @!P0 NANOSLEEP.SYNCS 0x989680 ;  /* 0x009896800000895d */ /* 0x010fea0003900000 */
[----:B------:R-:W4:Y:S02]  /*95d0*/  @!P0 SYNCS.PHASECHK.TRANS64 P0, [R0+URZ+0x30], R6 ;  /* 0x00003006000085a7 */ /* 0x000f2400080010ff */
[----:B----4-:R-:W-:Y:S05]  /*95e0*/  @!P0 BRA `(.L_x_112) ;  /* 0xfffffffc00f08947 */ /* 0x010fea000383ffff */
[----:B------:R-:W-:Y:S05]  /*95f0*/  BRA `(.L_x_111) ;  /* 0xffffffd800a07947 */ /* 0x000fea000383ffff */
.L_x_120:
[----:B--2---:R2:W4:Y:S02]  /*9600*/  SYNCS.PHASECHK.TRANS64.TRYWAIT P0, [R0+URZ+0x30], R5 ;  /* 0x00003005000075a7 */ /* 0x00452400080011ff */
[----:B----4-:R-:W-:Y:S05]  /*9610*/  @!P0 NANOSLEEP.SYNCS 0x989680 ;  /* 0x009896800000895d */ /* 0x010fea0003900000 */
[----:B------:R-:W4:Y:S02]  /*9620*/  @!P0 SYNCS.PHASECHK.TRANS64 P0, [R0+URZ+0x30], R5 ;  /* 0x00003005000085a7 */ /* 0x000f2400080010ff */
[----:B----4-:R-:W-:Y:S05]  /*9630*/  @!P0 BRA `(.L_x_120) ;  /* 0xfffffffc00f08947 */ /* 0x010fea000383ffff */
[----:B------:R-:W-:Y:S05]  /*9640*/  BRA `(.L_x_119) ;  /* 0xffffffe400a07947 */ /* 0x000fea000383ffff */
        .weak           $__internal_0_$__cuda_sm10x_tcgen05_guardrail_trap_col_being_dealloced_not_returned_by_alloc
        .type           $__internal_0_$__cuda_sm10x_tcgen05_guardrail_trap_col_being_dealloced_not_returned_by_alloc,@function
        .size           $__internal_0_$__cuda_sm10x_tcgen05_guardrail_trap_col_being_dealloced_not_returned_by_alloc,($__internal_1_$__cuda_sm10x_tcgen05_guardrail_trap_phase_invalid_during_alloc - $__internal_0_$__cuda_sm10x_tcgen05_guardrail_trap_col_being_dealloced_not_returned_by_alloc)
$__internal_0_$__cuda_sm10x_tcgen05_guardrail_trap_col_being_dealloced_not_returned_by_alloc:
[----:B------:R-:W-:Y:S05]  /*9650*/  BPT.TRAP 0x1 ;  /* 0x000000040000795c */ /* 0x000fea0000300000 */
[----:B------:R-:W-:-:S04]  /*9660*/  HFMA2 R3, -RZ, RZ, 0, 0 ;  /* 0x00000000ff037431 */ /* 0x000fc800000001ff */
[----:B------:R-:W-:Y:S05]  /*9670*/  RET.REL.NODEC R2 `(_ZN7cutlass13device_kernelINS_4gemm6kernel13GemmUniversalIN4cute5tupleIJiiiiEEENS1_10collective13CollectiveMmaINS1_35MainloopSm100TmaUmmaWarpSpecializedILi3ELi2ELi4ENS5_IJNS4_1CILi1EEESB_SB_EEEEENS5_IJNSA_ILi128EEESE_NSA_ILi32EEEEEENS_6half_tENS5_IJlSB_lEEESH_SI_NS4_8TiledMMAINS4_8MMA_AtomIJNS4_20SM100_MMA_F16BF16_SSISH_SH_fLi128ELi128ELNS4_4UMMA5MajorE0ELSN_0ELNSM_7ScaleInE0ELSO_0EEEEEENS4_6LayoutISC_NS5_IJNSA_ILi0EEESS_SS_EEEEENS5_IJNS4_10UnderscoreESV_SV_EEEEENS4_13SM90_TMA_LOADENS4_14ComposedLayoutINS4_7SwizzleILi2ELi4ELi3EEENS4_18smem_ptr_flag_bitsILi16EEENSR_INS5_IJNSA_ILi8EEESF_EEENS5_IJSF_SB_EEEEEEEvNS4_8identityESY_S18_vS19_EENS_8epilogue10collective18CollectiveEpilogueINS1B_23Sm100TmaWarpSpecializedILi4ELi2ELi32ELb1ELb0EEEJSG_NS5_IJNSR_ISE_SB_EENSR_ISF_SB_EEEEESH_SI_SH_SI_NS1B_6fusion15FusionCallbacksIS1F_NS1J_17LinearCombinationISH_fSH_fLNS_15FloatRoundStyleE2EEESG_S1I_JEEENS4_5SM1004TMEM4LOAD26SM100_TMEM_LOAD_32dp32b32xESY_S18_NS4_39AutoVectorizingCopyWithAssumedAlignmentILi128EEENS4_14SM90_TMA_STOREES18_S1U_S1U_EEEvvEEEEvNT_6ParamsE) ;  /* 0xffffff6802607950 */ /* 0x000fea0003c3ffff */
        .weak           $__internal_1_$__cuda_sm10x_tcgen05_guardrail_trap_phase_invalid_during_alloc
        .type           $__internal_1_$__cuda_sm10x_tcgen05_guardrail_trap_phase_invalid_during_alloc,@function
        .size           $__internal_1_$__cuda_sm10x_tcgen05_guardrail_trap_phase_invalid_during_alloc,($__internal_2_$__cuda_sm10x_tcgen05_guardrail_trap_unallocated_columns_being_dealloced - $__internal_1_$__cuda_sm10x_tcgen05_guardrail_trap_phase_invalid_during_alloc)
$__internal_1_$__cuda_sm10x_tcgen05_guardrail_trap_phase_invalid_during_alloc:
[----:B------:R-:W-:Y:S05]  /*9680*/  BPT.TRAP 0x1 ;  /* 0x000000040000795c */ /* 0x000fea0000300000 */
[----:B------:R-:W-:-:S04]  /*9690*/  MOV R3, 0x0 ;  /* 0x0000000000037802 */ /* 0x000fc80000000f00 */
[----:B------:R-:W-:Y:S05]  /*96a0*/  RET.REL.NODEC R2 `(_ZN7cutlass13device_kernelINS_4gemm6kernel13GemmUniversalIN4cute5tupleIJiiiiEEENS1_10collective13CollectiveMmaINS1_35MainloopSm100TmaUmmaWarpSpecializedILi3ELi2ELi4ENS5_IJNS4_1CILi1EEESB_SB_EEEEENS5_IJNSA_ILi128EEESE_NSA_ILi32EEEEEENS_6half_tENS5_IJlSB_lEEESH_SI_NS4_8TiledMMAINS4_8MMA_AtomIJNS4_20SM100_MMA_F16BF16_SSISH_SH_fLi128ELi128ELNS4_4UMMA5MajorE0ELSN_0ELNSM_7ScaleInE0ELSO_0EEEEEENS4_6LayoutISC_NS5_IJNSA_ILi0EEESS_SS_EEEEENS5_IJNS4_10UnderscoreESV_SV_EEEEENS4_13SM90_TMA_LOADENS4_14ComposedLayoutINS4_7SwizzleILi2ELi4ELi3EEENS4_18smem_ptr_flag_bitsILi16EEENSR_INS5_IJNSA_ILi8EEESF_EEENS5_IJSF_SB_EEEEEEEvNS4_8identityESY_S18_vS19_EENS_8epilogue10collective18CollectiveEpilogueINS1B_23Sm100TmaWarpSpecializedILi4ELi2ELi32ELb1ELb0EEEJSG_NS5_IJNSR_ISE_SB_EENSR_ISF_SB_EEEEESH_SI_SH_SI_NS1B_6fusion15FusionCallbacksIS1F_NS1J_17LinearCombinationISH_fSH_fLNS_15FloatRoundStyleE2EEESG_S1I_JEEENS4_5SM1004TMEM4LOAD26SM100_TMEM_LOAD_32dp32b32xESY_S18_NS4_39AutoVectorizingCopyWithAssumedAlignmentILi128EEENS4_14SM90_TMA_STOREES18_S1U_S1U_EEEvvEEEEvNT_6ParamsE) ;  /* 0xffffff6802547950 */ /* 0x000fea0003c3ffff */
        .weak           $__internal_2_$__cuda_sm10x_tcgen05_guardrail_trap_unallocated_columns_being_dealloced
        .type           $__internal_2_$__cuda_sm10x_tcgen05_guardrail_trap_unallocated_columns_being_dealloced,@function
        .size           $__internal_2_$__cuda_sm10x_tcgen05_guardrail_trap_unallocated_columns_being_dealloced,(.L_x_173 - $__internal_2_$__cuda_sm10x_tcgen05_guardrail_trap_unallocated_columns_being_dealloced)
$__internal_2_$__cuda_sm10x_tcgen05_guardrail_trap_unallocated_columns_being_dealloced:
[----:B------:R-:W-:Y:S05]  /*96b0*/  BPT.TRAP 0x1 ;  /* 0x000000040000795c */ /* 0x000fea0000300000 */
[----:B------:R-:W-:-:S04]  /*96c0*/  HFMA2 R3, -RZ, RZ, 0, 0 ;  /* 0x00000000ff037431 */ /* 0x000fc800000001ff */
[----:B------:R-:W-:Y:S05]  /*96d0*/  RET.REL.NODEC R2 `(_ZN7cutlass13device_kernelINS_4gemm6kernel13GemmUniversalIN4cute5tupleIJiiiiEEENS1_10collective13CollectiveMmaINS1_35MainloopSm100TmaUmmaWarpSpecializedILi3ELi2ELi4ENS5_IJNS4_1CILi1EEESB_SB_EEEEENS5_IJNSA_ILi128EEESE_NSA_ILi32EEEEEENS_6half_tENS5_IJlSB_lEEESH_SI_NS4_8TiledMMAINS4_8MMA_AtomIJNS4_20SM100_MMA_F16BF16_SSISH_SH_fLi128ELi128ELNS4_4UMMA5MajorE0ELSN_0ELNSM_7ScaleInE0ELSO_0EEEEEENS4_6LayoutISC_NS5_IJNSA_ILi0EEESS_SS_EEEEENS5_IJNS4_10UnderscoreESV_SV_EEEEENS4_13SM90_TMA_LOADENS4_14ComposedLayoutINS4_7SwizzleILi2ELi4ELi3EEENS4_18smem_ptr_flag_bitsILi16EEENSR_INS5_IJNSA_ILi8EEESF_EEENS5_IJSF_SB_EEEEEEEvNS4_8identityESY_S18_vS19_EENS_8epilogue10collective18CollectiveEpilogueINS1B_23Sm100TmaWarpSpecializedILi4ELi2ELi32ELb1ELb0EEEJSG_NS5_IJNSR_ISE_SB_EENSR_ISF_SB_EEEEESH_SI_SH_SI_NS1B_6fusion15FusionCallbacksIS1F_NS1J_17LinearCombinationISH_fSH_fLNS_15FloatRoundStyleE2EEESG_S1I_JEEENS4_5SM1004TMEM4LOAD26SM100_TMEM_LOAD_32dp32b32xESY_S18_NS4_39AutoVectorizingCopyWithAssumedAlignmentILi128EEENS4_14SM90_TMA_STOREES18_S1U_S1U_EEEvvEEEEvNT_6ParamsE) ;  /* 0xffffff6802487950 */ /* 0x000fea0003c3ffff */
.L_x_172:
[----:B------:R-:W-:-:S00]  /*96e0*/  BRA `(.L_x_172) ;  /* 0xfffffffc00fc7947 */ /* 0x000fc0000383ffff */
[----:B------:R-:W-:-:S00]  /*96f0*/  NOP ;  /* 0x0000000000007918 */ /* 0x000fc00000000000 */
        /* <DEDUP_REMOVED lines=8> */
.L_x_173:


//--------------------- .nv.global.init           --------------------------
	.section	.nv.global.init,"aw",@progbits
.nv.global.init:
	.type		$str$27,@object
	.size		$str$27,($str$28 - $str$27)
$str$27:
        /*0000*/ 	.byte	0x28, 0x61, 0x64, 0x64, 0x72, 0x65, 0x73, 0x73, 0x20, 0x26, 0x20, 0x6d, 0x61, 0x73, 0x6b, 0x29
        /*0010*/ 	.byte	0x20, 0x3d, 0x3d, 0x20, 0x30, 0x00
	.type		$str$28,@object
	.size		$str$28,($str$26 - $str$28)
$str$28:
        /*0016*/ 	.byte	0x2f, 0x74, 0x6d, 0x70, 0x2f, 0x63, 0x75, 0x74, 0x6c, 0x61, 0x73, 0x73, 0x5f, 0x73, 0x77, 0x65
        /*0026*/ 	.byte	0x65, 0x70, 0x5f, 0x73, 0x72, 0x63, 0x2f, 0x69, 0x6e, 0x63, 0x6c, 0x75, 0x64, 0x65, 0x2f, 0x63
        /*0036*/ 	.byte	0x75, 0x74, 0x65, 0x2f, 0x70, 0x6f, 0x69, 0x6e, 0x74, 0x65, 0x72, 0x5f, 0x66, 0x6c, 0x61, 0x67
        /*0046*/ 	.byte	0x67, 0x65, 0x64, 0x2e, 0x68, 0x70, 0x70, 0x00
	.type		$str$26,@object
	.size		$str$26,($str$25 - $str$26)
$str$26:
        /*004e*/ 	.byte	0x2f, 0x74, 0x6d, 0x70, 0x2f, 0x63, 0x75, 0x74, 0x6c, 0x61, 0x73, 0x73, 0x5f, 0x73, 0x77, 0x65
        /*005e*/ 	.byte	0x65, 0x70, 0x5f, 0x73, 0x72, 0x63, 0x2f, 0x69, 0x6e, 0x63, 0x6c, 0x75, 0x64, 0x65, 0x2f, 0x63
        /*006e*/ 	.byte	0x75, 0x74, 0x65, 0x2f, 0x61, 0x74, 0x6f, 0x6d, 0x2f, 0x63, 0x6f, 0x70, 0x79, 0x5f, 0x74, 0x72
        /*007e*/ 	.byte	0x61, 0x69, 0x74, 0x73, 0x5f, 0x73, 0x6d, 0x31, 0x30, 0x30, 0x2e, 0x68, 0x70, 0x70, 0x00
	.type		$str$25,@object
	.size		$str$25,(__unnamed_1 - $str$25)
$str$25:
        /*008d*/ 	.byte	0x28, 0x28, 0x75, 0x69, 0x6e, 0x74, 0x33, 0x32, 0x5f, 0x74, 0x28, 0x74, 0x68, 0x72, 0x65, 0x61
        /*009d*/ 	.byte	0x64, 0x49, 0x64, 0x78, 0x2e, 0x78, 0x29, 0x20, 0x2f, 0x20, 0x33, 0x32, 0x29, 0x20, 0x25, 0x20
        /*00ad*/ 	.byte	0x34, 0x29, 0x20, 0x3d, 0x3d, 0x20, 0x28, 0x28, 0x28, 0x74, 0x6d, 0x65, 0x6d, 0x5f, 0x61, 0x64
        /*00bd*/ 	.byte	0x64, 0x72, 0x20, 0x3e, 0x3e, 0x20, 0x31, 0x36, 0x29, 0x20, 0x2f, 0x20, 0x33, 0x32, 0x29, 0x20
        /*00cd*/ 	.byte	0x25, 0x20, 0x34, 0x29, 0x00
	.type		__unnamed_1,@object
	.size		__unnamed_1,(__unnamed_2 - __unnamed_1)
__unnamed_1:
        /*00d2*/ 	.byte	0x61, 0x75, 0x74, 0x6f, 0x20, 0x63, 0x75, 0x74, 0x65, 0x3a, 0x3a, 0x61, 0x73, 0x5f, 0x70, 0x6f
        /* <DEDUP_REMOVED lines=24> */
        /*0262*/ 	.byte	0x3e, 0x3e, 0x3e, 0x3e, 0x5d, 0x00
	.type		__unnamed_2,@object
	.size		__unnamed_2,(.L_2 - __unnamed_2)
__unnamed_2:
        /* <DEDUP_REMOVED lines=42> */
        /*0508*/ 	.byte	0x3e, 0x3e, 0x5d, 0x00
.L_2:


//--------------------- .nv.shared._ZN7cutlass13device_kernelINS_4gemm6kernel13GemmUniversalIN4cute5tupleIJiiiiEEENS1_10collective13CollectiveMmaINS1_35MainloopSm100TmaUmmaWarpSpecializedILi3ELi2ELi4ENS5_IJNS4_1CILi1EEESB_SB_EEEEENS5_IJNSA_ILi128EEESE_NSA_ILi32EEEEEENS_6half_tENS5_IJlSB_lEEESH_SI_NS4_8TiledMMAINS4_8MMA_AtomIJNS4_20SM100_MMA_F16BF16_SSISH_SH_fLi128ELi128ELNS4_4UMMA5MajorE0ELSN_0ELNSM_7ScaleInE0ELSO_0EEEEEENS4_6LayoutISC_NS5_IJNSA_ILi0EEESS_SS_EEEEENS5_IJNS4_10UnderscoreESV_SV_EEEEENS4_13SM90_TMA_LOADENS4_14ComposedLayoutINS4_7SwizzleILi2ELi4ELi3EEENS4_18smem_ptr_flag_bitsILi16EEENSR_INS5_IJNSA_ILi8EEESF_EEENS5_IJSF_SB_EEEEEEEvNS4_8identityESY_S18_vS19_EENS_8epilogue10collective18CollectiveEpilogueINS1B_23Sm100TmaWarpSpecializedILi4ELi2ELi32ELb1ELb0EEEJSG_NS5_IJNSR_ISE_SB_EENSR_ISF_SB_EEEEESH_SI_SH_SI_NS1B_6fusion15FusionCallbacksIS1F_NS1J_17LinearCombinationISH_fSH_fLNS_15FloatRoundStyleE2EEESG_S1I_JEEENS4_5SM1004TMEM4LOAD26SM100_TMEM_LOAD_32dp32b32xESY_S18_NS4_39AutoVectorizingCopyWithAssumedAlignmentILi128EEENS4_14SM90_TMA_STOREES18_S1U_S1U_EEEvvEEEEvNT_6ParamsE --------------------------
	.section	.nv.shared._ZN7cutlass13device_kernelINS_4gemm6kernel13GemmUniversalIN4cute5tupleIJiiiiEEENS1_10collective13CollectiveMmaINS1_35MainloopSm100TmaUmmaWarpSpecializedILi3ELi2ELi4ENS5_IJNS4_1CILi1EEESB_SB_EEEEENS5_IJNSA_ILi128EEESE_NSA_ILi32EEEEEENS_6half_tENS5_IJlSB_lEEESH_SI_NS4_8TiledMMAINS4_8MMA_AtomIJNS4_20SM100_MMA_F16BF16_SSISH_SH_fLi128ELi128ELNS4_4UMMA5MajorE0ELSN_0ELNSM_7ScaleInE0ELSO_0EEEEEENS4_6LayoutISC_NS5_IJNSA_ILi0EEESS_SS_EEEEENS5_IJNS4_10UnderscoreESV_SV_EEEEENS4_13SM90_TMA_LOADENS4_14ComposedLayoutINS4_7SwizzleILi2ELi4ELi3EEENS4_18smem_ptr_flag_bitsILi16EEENSR_INS5_IJNSA_ILi8EEESF_EEENS5_IJSF_SB_EEEEEEEvNS4_8identityESY_S18_vS19_EENS_8epilogue10collective18CollectiveEpilogueINS1B_23Sm100TmaWarpSpecializedILi4ELi2ELi32ELb1ELb0EEEJSG_NS5_IJNSR_ISE_SB_EENSR_ISF_SB_EEEEESH_SI_SH_SI_NS1B_6fusion15FusionCallbacksIS1F_NS1J_17LinearCombinationISH_fSH_fLNS_15FloatRoundStyleE2EEESG_S1I_JEEENS4_5SM1004TMEM4LOAD26SM100_TMEM_LOAD_32dp32b32xESY_S18_NS4_39AutoVectorizingCopyWithAssumedAlignmentILi128EEENS4_14SM90_TMA_STOREES18_S1U_S1U_EEEvvEEEEvNT_6ParamsE,"aw",@nobits
	.sectionflags	@""
	.align	16
	.zero		1024


//--------------------- .nv.shared.reserved.0     --------------------------
	.section	.nv.shared.reserved.0,"aw",@nobits
	.weak		__nv_reservedSMEM_offset_0_alias
	.size		__nv_reservedSMEM_offset_0_alias, 0, 64
	.other		__nv_reservedSMEM_offset_0_alias,@"STO_CUDA_RESERVED_SHARED STV_DEFAULT"
__nv_reservedSMEM_offset_0_alias:
	.zero		0
.nv.shared.reserved.0:
	.zero		64
	.weak		__nv_reservedSMEM_tcgen05_partition
	.type		__nv_reservedSMEM_tcgen05_partition,@object
	.size		__nv_reservedSMEM_tcgen05_partition,(.L_0 - __nv_reservedSMEM_tcgen05_partition)
__nv_reservedSMEM_tcgen05_partition:
	.zero		32
.L_0:


//--------------------- .nv.global                --------------------------
	.section	.nv.global,"aw",@nobits
.nv.global:
	.type		_ZN40_INTERNAL_c2fcd9d6_4_k_cu_299be666_276264cute1_E,@object
	.size		_ZN40_INTERNAL_c2fcd9d6_4_k_cu_299be666_276264cute1_E,(_ZN40_INTERNAL_c2fcd9d6_4_k_cu_299be666_276264cuda3std3__45__cpo6cbeginE - _ZN40_INTERNAL_c2fcd9d6_4_k_cu_299be666_276264cute1_E)
_ZN40_INTERNAL_c2fcd9d6_4_k_cu_299be666_276264cute1_E:
	.zero		1
	.type		_ZN40_INTERNAL_c2fcd9d6_4_k_cu_299be666_276264cuda3std3__45__cpo6cbeginE,@object
	.size		_ZN40_INTERNAL_c2fcd9d6_4_k_cu_299be666_276264cuda3std3__45__cpo6cbeginE,(_ZN40_INTERNAL_c2fcd9d6_4_k_cu_299be666_276264cuda3std3__48in_placeE - _ZN40_INTERNAL_c2fcd9d6_4_k_cu_299be666_276264cuda3std3__45__cpo6cbeginE)
_ZN40_INTERNAL_c2fcd9d6_4_k_cu_299be666_276264cuda3std3__45__cpo6cbeginE:
	.zero		1
	.type		_ZN40_INTERNAL_c2fcd9d6_4_k_cu_299be666_276264cuda3std3__48in_placeE,@object
	.size		_ZN40_INTERNAL_c2fcd9d6_4_k_cu_299be666_276264cuda3std3__48in_placeE,(_ZN40_INTERNAL_c2fcd9d6_4_k_cu_299be666_276264cuda3std6ranges3__45__cpo9iter_moveE - _ZN40_INTERNAL_c2fcd9d6_4_k_cu_299be666_276264cuda3std3__48in_placeE)
_ZN40_INTERNAL_c2fcd9d6_4_k_cu_299be666_276264cuda3std3__48in_placeE:
	.zero		1
	.type		_ZN40_INTERNAL_c2fcd9d6_4_k_cu_299be666_276264cuda3std6ranges3__45__cpo9iter_moveE,@object
	.size		_ZN40_INTERNAL_c2fcd9d6_4_k_cu_299be666_276264cuda3std6ranges3__45__cpo9iter_moveE,(_ZN40_INTERNAL_c2fcd9d6_4_k_cu_299be666_276264cuda3std3__45__cpo5beginE - _ZN40_INTERNAL_c2fcd9d6_4_k_cu_299be666_276264cuda3std6ranges3__45__cpo9iter_moveE)
_ZN40_INTERNAL_c2fcd9d6_4_k_cu_299be666_276264cuda3std6ranges3__45__cpo9iter_moveE:
	.zero		1
	.type		_ZN40_INTERNAL_c2fcd9d6_4_k_cu_299be666_276264cuda3std3__45__cpo5beginE,@object
	.size		_ZN40_INTERNAL_c2fcd9d6_4_k_cu_299be666_276264cuda3std3__45__cpo5beginE,(_ZN40_INTERNAL_c2fcd9d6_4_k_cu_299be666_276264cuda3std3__442_GLOBAL__N__c2fcd9d6_4_k_cu_299be666_276266ignoreE - _ZN40_INTERNAL_c2fcd9d6_4_k_cu_299be666_276264cuda3std3__45__cpo5beginE)
_ZN40_INTERNAL_c2fcd9d6_4_k_cu_299be666_276264cuda3std3__45__cpo5beginE:
	.zero		1
	.type		_ZN40_INTERNAL_c2fcd9d6_4_k_cu_299be666_276264cuda3std3__442_GLOBAL__N__c2fcd9d6_4_k_cu_299be666_276266ignoreE,@object
	.size		_ZN40_INTERNAL_c2fcd9d6_4_k_cu_299be666_276264cuda3std3__442_GLOBAL__N__c2fcd9d6_4_k_cu_299be666_276266ignoreE,(_ZN40_INTERNAL_c2fcd9d6_4_k_cu_299be666_276264cute7productE - _ZN40_INTERNAL_c2fcd9d6_4_k_cu_299be666_276264cuda3std3__442_GLOBAL__N__c2fcd9d6_4_k_cu_299be666_276266ignoreE)
_ZN40_INTERNAL_c2fcd9d6_4_k_cu_299be666_276264cuda3std3__442_GLOBAL__N__c2fcd9d6_4_k_cu_299be666_276266ignoreE:
	.zero		1
	.type		_ZN40_INTERNAL_c2fcd9d6_4_k_cu_299be666_276264cute7productE,@object
	.size		_ZN40_INTERNAL_c2fcd9d6_4_k_cu_299be666_276264cute7productE,(_ZN40_INTERNAL_c2fcd9d6_4_k_cu_299be666_276264cuda3std3__45__cpo3endE - _ZN40_INTERNAL_c2fcd9d6_4_k_cu_299be666_276264cute7productE)
_ZN40_INTERNAL_c2fcd9d6_4_k_cu_299be666_276264cute7productE:
	.zero		1
	.type		_ZN40_INTERNAL_c2fcd9d6_4_k_cu_299be666_276264cuda3std3__45__cpo3endE,@object
	.size		_ZN40_INTERNAL_c2fcd9d6_4_k_cu_299be666_276264cuda3std3__45__cpo3endE,(_ZN40_INTERNAL_c2fcd9d6_4_k_cu_299be666_276264cuda3std3__419piecewise_constructE - _ZN40_INTERNAL_c2fcd9d6_4_k_cu_299be666_276264cuda3std3__45__cpo3endE)
_ZN40_INTERNAL_c2fcd9d6_4_k_cu_299be666_276264cuda3std3__45__cpo3endE:
	.zero		1
	.type		_ZN40_INTERNAL_c2fcd9d6_4_k_cu_299be666_276264cuda3std3__419piecewise_constructE,@object
	.size		_ZN40_INTERNAL_c2fcd9d6_4_k_cu_299be666_276264cuda3std3__419piecewise_constructE,(_ZN40_INTERNAL_c2fcd9d6_4_k_cu_299be666_276264cuda3std3__45__cpo4cendE - _ZN40_INTERNAL_c2fcd9d6_4_k_cu_299be666_276264cuda3std3__419piecewise_constructE)
_ZN40_INTERNAL_c2fcd9d6_4_k_cu_299be666_276264cuda3std3__419piecewise_constructE:
	.zero		1
	.type		_ZN40_INTERNAL_c2fcd9d6_4_k_cu_299be666_276264cuda3std3__45__cpo4cendE,@object
	.size		_ZN40_INTERNAL_c2fcd9d6_4_k_cu_299be666_276264cuda3std3__45__cpo4cendE,(_ZN40_INTERNAL_c2fcd9d6_4_k_cu_299be666_276264cuda3std6ranges3__45__cpo4swapE - _ZN40_INTERNAL_c2fcd9d6_4_k_cu_299be666_276264cuda3std3__45__cpo4cendE)
_ZN40_INTERNAL_c2fcd9d6_4_k_cu_299be666_276264cuda3std3__45__cpo4cendE:
	.zero		1
	.type		_ZN40_INTERNAL_c2fcd9d6_4_k_cu_299be666_276264cuda3std6ranges3__45__cpo4swapE,@object
	.size		_ZN40_INTERNAL_c2fcd9d6_4_k_cu_299be666_276264cuda3std6ranges3__45__cpo4swapE,(.L_10 - _ZN40_INTERNAL_c2fcd9d6_4_k_cu_299be666_276264cuda3std6ranges3__45__cpo4swapE)
_ZN40_INTERNAL_c2fcd9d6_4_k_cu_299be666_276264cuda3std6ranges3__45__cpo4swapE:
	.zero		1
.L_10:


//--------------------- .nv.constant0._ZN7cutlass13device_kernelINS_4gemm6kernel13GemmUniversalIN4cute5tupleIJiiiiEEENS1_10collective13CollectiveMmaINS1_35MainloopSm100TmaUmmaWarpSpecializedILi3ELi2ELi4ENS5_IJNS4_1CILi1EEESB_SB_EEEEENS5_IJNSA_ILi128EEESE_NSA_ILi32EEEEEENS_6half_tENS5_IJlSB_lEEESH_SI_NS4_8TiledMMAINS4_8MMA_AtomIJNS4_20SM100_MMA_F16BF16_SSISH_SH_fLi128ELi128ELNS4_4UMMA5MajorE0ELSN_0ELNSM_7ScaleInE0ELSO_0EEEEEENS4_6LayoutISC_NS5_IJNSA_ILi0EEESS_SS_EEEEENS5_IJNS4_10UnderscoreESV_SV_EEEEENS4_13SM90_TMA_LOADENS4_14ComposedLayoutINS4_7SwizzleILi2ELi4ELi3EEENS4_18smem_ptr_flag_bitsILi16EEENSR_INS5_IJNSA_ILi8EEESF_EEENS5_IJSF_SB_EEEEEEEvNS4_8identityESY_S18_vS19_EENS_8epilogue10collective18CollectiveEpilogueINS1B_23Sm100TmaWarpSpecializedILi4ELi2ELi32ELb1ELb0EEEJSG_NS5_IJNSR_ISE_SB_EENSR_ISF_SB_EEEEESH_SI_SH_SI_NS1B_6fusion15FusionCallbacksIS1F_NS1J_17LinearCombinationISH_fSH_fLNS_15FloatRoundStyleE2EEESG_S1I_JEEENS4_5SM1004TMEM4LOAD26SM100_TMEM_LOAD_32dp32b32xESY_S18_NS4_39AutoVectorizingCopyWithAssumedAlignmentILi128EEENS4_14SM90_TMA_STOREES18_S1U_S1U_EEEvvEEEEvNT_6ParamsE --------------------------
	.section	.nv.constant0._ZN7cutlass13device_kernelINS_4gemm6kernel13GemmUniversalIN4cute5tupleIJiiiiEEENS1_10collective13CollectiveMmaINS1_35MainloopSm100TmaUmmaWarpSpecializedILi3ELi2ELi4ENS5_IJNS4_1CILi1EEESB_SB_EEEEENS5_IJNSA_ILi128EEESE_NSA_ILi32EEEEEENS_6half_tENS5_IJlSB_lEEESH_SI_NS4_8TiledMMAINS4_8MMA_AtomIJNS4_20SM100_MMA_F16BF16_SSISH_SH_fLi128ELi128ELNS4_4UMMA5MajorE0ELSN_0ELNSM_7ScaleInE0ELSO_0EEEEEENS4_6LayoutISC_NS5_IJNSA_ILi0EEESS_SS_EEEEENS5_IJNS4_10UnderscoreESV_SV_EEEEENS4_13SM90_TMA_LOADENS4_14ComposedLayoutINS4_7SwizzleILi2ELi4ELi3EEENS4_18smem_ptr_flag_bitsILi16EEENSR_INS5_IJNSA_ILi8EEESF_EEENS5_IJSF_SB_EEEEEEEvNS4_8identityESY_S18_vS19_EENS_8epilogue10collective18CollectiveEpilogueINS1B_23Sm100TmaWarpSpecializedILi4ELi2ELi32ELb1ELb0EEEJSG_NS5_IJNSR_ISE_SB_EENSR_ISF_SB_EEEEESH_SI_SH_SI_NS1B_6fusion15FusionCallbacksIS1F_NS1J_17LinearCombinationISH_fSH_fLNS_15FloatRoundStyleE2EEESG_S1I_JEEENS4_5SM1004TMEM4LOAD26SM100_TMEM_LOAD_32dp32b32xESY_S18_NS4_39AutoVectorizingCopyWithAssumedAlignmentILi128EEENS4_14SM90_TMA_STOREES18_S1U_S1U_EEEvvEEEEvNT_6ParamsE,"a",@progbits
	.sectionflags	@""
	.align	4
.nv.constant0._ZN7cutlass13device_kernelINS_4gemm6kernel13GemmUniversalIN4cute5tupleIJiiiiEEENS1_10collective13CollectiveMmaINS1_35MainloopSm100TmaUmmaWarpSpecializedILi3ELi2ELi4ENS5_IJNS4_1CILi1EEESB_SB_EEEEENS5_IJNSA_ILi128EEESE_NSA_ILi32EEEEEENS_6half_tENS5_IJlSB_lEEESH_SI_NS4_8TiledMMAINS4_8MMA_AtomIJNS4_20SM100_MMA_F16BF16_SSISH_SH_fLi128ELi128ELNS4_4UMMA5MajorE0ELSN_0ELNSM_7ScaleInE0ELSO_0EEEEEENS4_6LayoutISC_NS5_IJNSA_ILi0EEESS_SS_EEEEENS5_IJNS4_10UnderscoreESV_SV_EEEEENS4_13SM90_TMA_LOADENS4_14ComposedLayoutINS4_7SwizzleILi2ELi4ELi3EEENS4_18smem_ptr_flag_bitsILi16EEENSR_INS5_IJNSA_ILi8EEESF_EEENS5_IJSF_SB_EEEEEEEvNS4_8identityESY_S18_vS19_EENS_8epilogue10collective18CollectiveEpilogueINS1B_23Sm100TmaWarpSpecializedILi4ELi2ELi32ELb1ELb0EEEJSG_NS5_IJNSR_ISE_SB_EENSR_ISF_SB_EEEEESH_SI_SH_SI_NS1B_6fusion15FusionCallbacksIS1F_NS1J_17LinearCombinationISH_fSH_fLNS_15FloatRoundStyleE2EEESG_S1I_JEEENS4_5SM1004TMEM4LOAD26SM100_TMEM_LOAD_32dp32b32xESY_S18_NS4_39AutoVectorizingCopyWithAssumedAlignmentILi128EEENS4_14SM90_TMA_STOREES18_S1U_S1U_EEEvvEEEEvNT_6ParamsE:
	.zero		2944


//--------------------- SYMBOLS --------------------------

	.type		.nv.reservedSmem.offset0,@object
	.size		.nv.reservedSmem.offset0,0x4
	.type		.nv.reservedSmem.cap,@object
	.size		.nv.reservedSmem.cap,0x4
	.type		__assertfail,@function
